def matmul_kernel(
    a_ptr,
    b_ptr,
    c_ptr,
    M,
    N,
    K,
    stride_am,
    stride_ak,
    stride_bk,
    stride_bn,
    stride_cm,
    stride_cn,
    BLOCK_M: tl.constexpr,
    BLOCK_N: tl.constexpr,
    BLOCK_K: tl.constexpr,
    GROUP_M: tl.constexpr,
):
    pid = tl.program_id(axis=0)
    num_pid_m = tl.cdiv(M, BLOCK_M)
    num_pid_n = tl.cdiv(N, BLOCK_N)
    num_pid_in_group = GROUP_M * num_pid_n
    group_id = pid // num_pid_in_group
    first_pid_m = group_id * GROUP_M
    group_size_m = min(num_pid_m - first_pid_m, GROUP_M)
    pid_m = first_pid_m + ((pid % num_pid_in_group) % group_size_m)
    pid_n = (pid % num_pid_in_group) // group_size_m

    offs_am = (pid_m * BLOCK_M + tl.arange(0, BLOCK_M)) % M
    offs_bn = (pid_n * BLOCK_N + tl.arange(0, BLOCK_N)) % N
    offs_k = tl.arange(0, BLOCK_K)
    a_ptrs = a_ptr + offs_am[:, None] * stride_am + offs_k[None, :] * stride_ak
    b_ptrs = b_ptr + offs_k[:, None] * stride_bk + offs_bn[None, :] * stride_bn

    acc = tl.zeros((BLOCK_M, BLOCK_N), dtype=tl.float32)
    for kk in range(0, tl.cdiv(K, BLOCK_K)):
        a = tl.load(a_ptrs, mask=offs_k[None, :] < K - kk * BLOCK_K, other=0.0)
        b = tl.load(b_ptrs, mask=offs_k[:, None] < K - kk * BLOCK_K, other=0.0)
        acc = tl.dot(a, b, acc)
        a_ptrs += BLOCK_K * stride_ak
        b_ptrs += BLOCK_K * stride_bk

    c = acc.to(c_ptr.dtype.element_ty)
    offs_cm = pid_m * BLOCK_M + tl.arange(0, BLOCK_M)
    offs_cn = pid_n * BLOCK_N + tl.arange(0, BLOCK_N)
    c_ptrs = c_ptr + offs_cm[:, None] * stride_cm + offs_cn[None, :] * stride_cn
    mask = (offs_cm[:, None] < M) & (offs_cn[None, :] < N)
    tl.store(c_ptrs, c, mask=mask)

# config = {"BLOCK_K": 32, "BLOCK_M": 128, "BLOCK_N": 64, "GROUP_M": 8, "arch": "sm_100", "dtype": "fp8e5m2", "num_ctas": 4, "num_stages": 3, "num_warps": 4}
# arch = sm_100


// ===== COMPILED SASS (sm_100a) =====

	.target	sm_100a

	.elftype	@"ET_EXEC"


//--------------------- .note.nv.tkinfo           --------------------------
	.section	.note.nv.tkinfo,"",@"SHT_NOTE"
	.sectionflags	@"SHF_NOTE_NV_TKINFO"
	.tkinfo
        /*0018*/ 	.word	0x00000081
        /*0030*/ 	.string	""
        /*0030*/ 	.string	"ptxas-blackwell"
        /*0030*/ 	.string	"Cuda compilation tools, release 12.9, V12.9.86"
        /*0030*/ 	.string	"Build cuda_12.9.r12.9/compiler.36037853_0"
        /*0030*/ 	.string	"-v  -suppress-debug-info  -lineinfo  -arch sm_100a "



//--------------------- .note.nv.cuver            --------------------------
	.section	.note.nv.cuver,"",@"SHT_NOTE"
	.sectionflags	@"SHF_NOTE_NV_CUVER"
        /*0018*/ 	.short	0x0001
        /*001a*/ 	.short	0x0064
        /*001c*/ 	.short	0x0001
        /*001e*/ 	.short	0x0000
        /*0020*/ 	.short	0x0001
        /*0022*/ 	.short	0x0000


//--------------------- .nv.info                  --------------------------
	.section	.nv.info,"",@"SHT_CUDA_INFO"
	.align	4


	//----- nvinfo : EIATTR_REGCOUNT
	.align		4
        /*0000*/ 	.byte	0x04, 0x2f
        /*0002*/ 	.short	(.L_4 - .L_3)
	.align		4
.L_3:
        /*0004*/ 	.word	index@(matmul_kernel)
        /*0008*/ 	.word	0x00000050


	//----- nvinfo : EIATTR_FRAME_SIZE
	.align		4
.L_4:
        /*000c*/ 	.byte	0x04, 0x11
        /*000e*/ 	.short	(.L_6 - .L_5)
	.align		4
.L_5:
        /*0010*/ 	.word	index@($__internal_2_$__cuda_sm10x_tcgen05_guardrail_trap_unallocated_columns_being_dealloced)
        /*0014*/ 	.word	0x00000000


	//----- nvinfo : EIATTR_FRAME_SIZE
	.align		4
.L_6:
        /*0018*/ 	.byte	0x04, 0x11
        /*001a*/ 	.short	(.L_8 - .L_7)
	.align		4
.L_7:
        /*001c*/ 	.word	index@($__internal_1_$__cuda_sm10x_tcgen05_guardrail_trap_phase_invalid_during_alloc)
        /*0020*/ 	.word	0x00000000


	//----- nvinfo : EIATTR_FRAME_SIZE
	.align		4
.L_8:
        /*0024*/ 	.byte	0x04, 0x11
        /*0026*/ 	.short	(.L_10 - .L_9)
	.align		4
.L_9:
        /*0028*/ 	.word	index@($__internal_0_$__cuda_sm10x_tcgen05_guardrail_trap_col_being_dealloced_not_returned_by_alloc)
        /*002c*/ 	.word	0x00000000


	//----- nvinfo : EIATTR_FRAME_SIZE
	.align		4
.L_10:
        /*0030*/ 	.byte	0x04, 0x11
        /*0032*/ 	.short	(.L_12 - .L_11)
	.align		4
.L_11:
        /*0034*/ 	.word	index@(matmul_kernel)
        /*0038*/ 	.word	0x00000000


	//----- nvinfo : EIATTR_MIN_STACK_SIZE
	.align		4
.L_12:
        /*003c*/ 	.byte	0x04, 0x12
        /*003e*/ 	.short	(.L_14 - .L_13)
	.align		4
.L_13:
        /*0040*/ 	.word	index@(matmul_kernel)
        /*0044*/ 	.word	0x00000000
.L_14:


//--------------------- .nv.info.matmul_kernel    --------------------------
	.section	.nv.info.matmul_kernel,"",@"SHT_CUDA_INFO"
	.sectionflags	@""
	.align	4


	//----- nvinfo : EIATTR_CUDA_API_VERSION
	.align		4
        /*0000*/ 	.byte	0x04, 0x37
        /*0002*/ 	.short	(.L_16 - .L_15)
.L_15:
        /*0004*/ 	.word	0x00000081


	//----- nvinfo : EIATTR_KPARAM_INFO
	.align		4
.L_16:
        /*0008*/ 	.byte	0x04, 0x17
        /*000a*/ 	.short	(.L_18 - .L_17)
.L_17:
        /*000c*/ 	.word	0x00000000
        /*0010*/ 	.short	0x000d
        /*0012*/ 	.short	0x0048
        /*0014*/ 	.byte	0x00, 0xf4, 0x21, 0x00


	//----- nvinfo : EIATTR_KPARAM_INFO
	.align		4
.L_18:
        /*0018*/ 	.byte	0x04, 0x17
        /*001a*/ 	.short	(.L_20 - .L_19)
.L_19:
        /*001c*/ 	.word	0x00000000
        /*0020*/ 	.short	0x000c
        /*0022*/ 	.short	0x0040
        /*0024*/ 	.byte	0x00, 0xf4, 0x21, 0x00


	//----- nvinfo : EIATTR_KPARAM_INFO
	.align		4
.L_20:
        /*0028*/ 	.byte	0x04, 0x17
        /*002a*/ 	.short	(.L_22 - .L_21)
.L_21:
        /*002c*/ 	.word	0x00000000
        /*0030*/ 	.short	0x000b
        /*0032*/ 	.short	0x0038
        /*0034*/ 	.byte	0x00, 0xf0, 0x11, 0x00


	//----- nvinfo : EIATTR_KPARAM_INFO
	.align		4
.L_22:
        /*0038*/ 	.byte	0x04, 0x17
        /*003a*/ 	.short	(.L_24 - .L_23)
.L_23:
        /*003c*/ 	.word	0x00000000
        /*0040*/ 	.short	0x000a
        /*0042*/ 	.short	0x0034
        /*0044*/ 	.byte	0x00, 0xf0, 0x11, 0x00


	//----- nvinfo : EIATTR_KPARAM_INFO
	.align		4
.L_24:
        /*0048*/ 	.byte	0x04, 0x17
        /*004a*/ 	.short	(.L_26 - .L_25)
.L_25:
        /*004c*/ 	.word	0x00000000
        /*0050*/ 	.short	0x0009
        /*0052*/ 	.short	0x0030
        /*0054*/ 	.byte	0x00, 0xf0, 0x11, 0x00


	//----- nvinfo : EIATTR_KPARAM_INFO
	.align		4
.L_26:
        /*0058*/ 	.byte	0x04, 0x17
        /*005a*/ 	.short	(.L_28 - .L_27)
.L_27:
        /*005c*/ 	.word	0x00000000
        /*0060*/ 	.short	0x0008
        /*0062*/ 	.short	0x002c
        /*0064*/ 	.byte	0x00, 0xf0, 0x11, 0x00


	//----- nvinfo : EIATTR_KPARAM_INFO
	.align		4
.L_28:
        /*0068*/ 	.byte	0x04, 0x17
        /*006a*/ 	.short	(.L_30 - .L_29)
.L_29:
        /*006c*/ 	.word	0x00000000
        /*0070*/ 	.short	0x0007
        /*0072*/ 	.short	0x0028
        /*0074*/ 	.byte	0x00, 0xf0, 0x11, 0x00


	//----- nvinfo : EIATTR_KPARAM_INFO
	.align		4
.L_30:
        /*0078*/ 	.byte	0x04, 0x17
        /*007a*/ 	.short	(.L_32 - .L_31)
.L_31:
        /*007c*/ 	.word	0x00000000
        /*0080*/ 	.short	0x0006
        /*0082*/ 	.short	0x0024
        /*0084*/ 	.byte	0x00, 0xf0, 0x11, 0x00


	//----- nvinfo : EIATTR_KPARAM_INFO
	.align		4
.L_32:
        /*0088*/ 	.byte	0x04, 0x17
        /*008a*/ 	.short	(.L_34 - .L_33)
.L_33:
        /*008c*/ 	.word	0x00000000
        /*0090*/ 	.short	0x0005
        /*0092*/ 	.short	0x0020
        /*0094*/ 	.byte	0x00, 0xf0, 0x11, 0x00


	//----- nvinfo : EIATTR_KPARAM_INFO
	.align		4
.L_34:
        /*0098*/ 	.byte	0x04, 0x17
        /*009a*/ 	.short	(.L_36 - .L_35)
.L_35:
        /*009c*/ 	.word	0x00000000
        /*00a0*/ 	.short	0x0004
        /*00a2*/ 	.short	0x001c
        /*00a4*/ 	.byte	0x00, 0xf0, 0x11, 0x00


	//----- nvinfo : EIATTR_KPARAM_INFO
	.align		4
.L_36:
        /*00a8*/ 	.byte	0x04, 0x17
        /*00aa*/ 	.short	(.L_38 - .L_37)
.L_37:
        /*00ac*/ 	.word	0x00000000
        /*00b0*/ 	.short	0x0003
        /*00b2*/ 	.short	0x0018
        /*00b4*/ 	.byte	0x00, 0xf0, 0x11, 0x00


	//----- nvinfo : EIATTR_KPARAM_INFO
	.align		4
.L_38:
        /*00b8*/ 	.byte	0x04, 0x17
        /*00ba*/ 	.short	(.L_40 - .L_39)
.L_39:
        /*00bc*/ 	.word	0x00000000
        /*00c0*/ 	.short	0x0002
        /*00c2*/ 	.short	0x0010
        /*00c4*/ 	.byte	0x00, 0xf4, 0x21, 0x00


	//----- nvinfo : EIATTR_KPARAM_INFO
	.align		4
.L_40:
        /*00c8*/ 	.byte	0x04, 0x17
        /*00ca*/ 	.short	(.L_42 - .L_41)
.L_41:
        /*00cc*/ 	.word	0x00000000
        /*00d0*/ 	.short	0x0001
        /*00d2*/ 	.short	0x0008
        /*00d4*/ 	.byte	0x00, 0xf4, 0x21, 0x00


	//----- nvinfo : EIATTR_KPARAM_INFO
	.align		4
.L_42:
        /*00d8*/ 	.byte	0x04, 0x17
        /*00da*/ 	.short	(.L_44 - .L_43)
.L_43:
        /*00dc*/ 	.word	0x00000000
        /*00e0*/ 	.short	0x0000
        /*00e2*/ 	.short	0x0000
        /*00e4*/ 	.byte	0x00, 0xf4, 0x21, 0x00


	//----- nvinfo : EIATTR_EXPLICIT_CLUSTER
	.align		4
.L_44:
        /*00e8*/ 	.byte	0x01, 0x3e
	.zero		2


	//----- nvinfo : EIATTR_CTA_PER_CLUSTER
	.align		4
        /*00ec*/ 	.byte	0x04, 0x3d
        /*00ee*/ 	.short	(.L_46 - .L_45)
.L_45:
        /*00f0*/ 	.word	0x00000004
        /*00f4*/ 	.word	0x00000001
        /*00f8*/ 	.word	0x00000001


	//----- nvinfo : EIATTR_AT_ENTRY_FRAGMENTS
	.align		4
.L_46:
        /*00fc*/ 	.byte	0x04, 0x4f
        /*00fe*/ 	.short	(.L_48 - .L_47)


	//   ....[0]....
.L_47:
        /*0100*/ 	.word	0x00000004


	//----- nvinfo : EIATTR_RESERVED_SMEM_USED
	.align		4
.L_48:
        /*0104*/ 	.byte	0x01, 0x41
	.zero		2


	//----- nvinfo : EIATTR_SPARSE_MMA_MASK
	.align		4
        /*0108*/ 	.byte	0x03, 0x50
        /*010a*/ 	.short	0x0000


	//----- nvinfo : EIATTR_TCGEN05_1CTA_USED
	.align		4
        /*010c*/ 	.byte	0x01, 0x51
	.zero		2


	//----- nvinfo : EIATTR_MAXREG_COUNT
	.align		4
        /*0110*/ 	.byte	0x03, 0x1b
        /*0112*/ 	.short	0x00ff


	//----- nvinfo : EIATTR_NUM_BARRIERS
	.align		4
        /*0114*/ 	.byte	0x02, 0x4c
        /*0116*/ 	.byte	0x01
	.zero		1


	//----- nvinfo : EIATTR_INT_WARP_WIDE_INSTR_OFFSETS
	.align		4
        /*0118*/ 	.byte	0x04, 0x31
        /*011a*/ 	.short	(.L_50 - .L_49)


	//   ....[0]....
.L_49:
        /*011c*/ 	.word	0x00000e10


	//   ....[1]....
        /*0120*/ 	.word	0x00000e20


	//   ....[2]....
        /*0124*/ 	.word	0x00001e30


	//   ....[3]....
        /*0128*/ 	.word	0x00003f10


	//   ....[4]....
        /*012c*/ 	.word	0x00003f60


	//----- nvinfo : EIATTR_COOP_GROUP_MASK_REGIDS
	.align		4
.L_50:
        /*0130*/ 	.byte	0x04, 0x29
        /*0132*/ 	.short	(.L_52 - .L_51)


	//   ....[0]....
.L_51:
        /*0134*/ 	.word	0xffffffff


	//   ....[1]....
        /*0138*/ 	.word	0xffffffff


	//   ....[2]....
        /*013c*/ 	.word	0xffffffff


	//   ....[3]....
        /*0140*/ 	.word	0xffffffff


	//----- nvinfo : EIATTR_COOP_GROUP_INSTR_OFFSETS
	.align		4
.L_52:
        /*0144*/ 	.byte	0x04, 0x28
        /*0146*/ 	.short	(.L_54 - .L_53)


	//   ....[0]....
.L_53:
        /*0148*/ 	.word	0x00000070


	//   ....[1]....
        /*014c*/ 	.word	0x00000320


	//   ....[2]....
        /*0150*/ 	.word	0x00003db0


	//   ....[3]....
        /*0154*/ 	.word	0x00004010


	//----- nvinfo : EIATTR_VRC_CTA_INIT_COUNT
	.align		4
.L_54:
        /*0158*/ 	.byte	0x02, 0x4a
        /*015a*/ 	.byte	0x80
	.zero		1


	//----- nvinfo : EIATTR_MBARRIER_INSTR_OFFSETS
	.align		4
        /*015c*/ 	.byte	0x04, 0x39
        /*015e*/ 	.short	(.L_56 - .L_55)


	//   ....[0]....
.L_55:
        /*0160*/ 	.word	0x00000f50
        /*0164*/ 	.word	0x000000ff
        /*0168*/ 	.word	0x00000000
        /*016c*/ 	.short	0x0100
        /*016e*/ 	.byte	0x12
	.zero		1


	//   ....[1]....
        /*0170*/ 	.word	0x00001f20
        /*0174*/ 	.word	0x000000ff
        /*0178*/ 	.word	0x00001808
        /*017c*/ 	.short	0x0100
        /*017e*/ 	.byte	0x09
	.zero		1


	//   ....[2]....
        /*0180*/ 	.word	0x000025c0
        /*0184*/ 	.word	0x000000ff
        /*0188*/ 	.word	0x00000000
        /*018c*/ 	.short	0x010a
        /*018e*/ 	.byte	0x12
	.zero		1


	//   ....[3]....
        /*0190*/ 	.word	0x000030f0
        /*0194*/ 	.word	0x000000ff
        /*0198*/ 	.word	0x00000000
        /*019c*/ 	.short	0x010a
        /*019e*/ 	.byte	0x12
	.zero		1


	//   ....[4]....
        /*01a0*/ 	.word	0x00003250
        /*01a4*/ 	.word	0x000000ff
        /*01a8*/ 	.word	0x00001800
        /*01ac*/ 	.short	0x0108
        /*01ae*/ 	.byte	0x09
	.zero		1


	//   ....[5]....
        /*01b0*/ 	.word	0x000032e0
        /*01b4*/ 	.word	0x000000ff
        /*01b8*/ 	.word	0x00001808
        /*01bc*/ 	.short	0x0108
        /*01be*/ 	.byte	0x09
	.zero		1


	//   ....[6]....
        /*01c0*/ 	.word	0x00004030
        /*01c4*/ 	.word	0x000000ff
        /*01c8*/ 	.word	0x00000000
        /*01cc*/ 	.short	0x010a
        /*01ce*/ 	.byte	0x12
	.zero		1


	//   ....[7]....
        /*01d0*/ 	.word	0x00004060
        /*01d4*/ 	.word	0x000000ff
        /*01d8*/ 	.word	0x00000000
        /*01dc*/ 	.short	0x010a
        /*01de*/ 	.byte	0x12
	.zero		1


	//----- nvinfo : EIATTR_NUM_MBARRIERS
	.align		4
.L_56:
        /*01e0*/ 	.byte	0x03, 0x38
        /*01e2*/ 	.short	0x0002


	//----- nvinfo : EIATTR_EXIT_INSTR_OFFSETS
	.align		4
        /*01e4*/ 	.byte	0x04, 0x1c
        /*01e6*/ 	.short	(.L_58 - .L_57)


	//   ....[0]....
.L_57:
        /*01e8*/ 	.word	0x00004020


	//----- nvinfo : EIATTR_REQNTID
	.align		4
.L_58:
        /*01ec*/ 	.byte	0x04, 0x10
        /*01ee*/ 	.short	(.L_60 - .L_59)
.L_59:
        /*01f0*/ 	.word	0x00000080
        /*01f4*/ 	.word	0x00000001
        /*01f8*/ 	.word	0x00000001


	//----- nvinfo : EIATTR_CRS_STACK_SIZE
	.align		4
.L_60:
        /*01fc*/ 	.byte	0x04, 0x1e
        /*01fe*/ 	.short	(.L_62 - .L_61)
.L_61:
        /*0200*/ 	.word	0x00000000


	//----- nvinfo : EIATTR_CBANK_PARAM_SIZE
	.align		4
.L_62:
        /*0204*/ 	.byte	0x03, 0x19
        /*0206*/ 	.short	0x0050


	//----- nvinfo : EIATTR_PARAM_CBANK
	.align		4
        /*0208*/ 	.byte	0x04, 0x0a
        /*020a*/ 	.short	(.L_64 - .L_63)
	.align		4
.L_63:
        /*020c*/ 	.word	index@(.nv.constant0.matmul_kernel)
        /*0210*/ 	.short	0x0380
        /*0212*/ 	.short	0x0050


	//----- nvinfo : EIATTR_SW_WAR
	.align		4
.L_64:
        /*0214*/ 	.byte	0x04, 0x36
        /*0216*/ 	.short	(.L_66 - .L_65)
.L_65:
        /*0218*/ 	.word	0x00000008
.L_66:


//--------------------- .nv.compat                --------------------------
	.section	.nv.compat,"",@"SHT_CUDA_COMPAT_INFO"
	.align	4
        /*0000*/ 	.byte	0x02, 0x02, 0x02, 0x00, 0x02, 0x05, 0x05, 0x00, 0x02, 0x03, 0x00, 0x00, 0x02, 0x06, 0x01, 0x00


//--------------------- .nv.callgraph             --------------------------
	.section	.nv.callgraph,"",@"SHT_CUDA_CALLGRAPH"
	.align	4
	.sectionentsize	8
	.align		4
        /*0000*/ 	.word	0x00000000
	.align		4
        /*0004*/ 	.word	0xffffffff
	.align		4
        /*0008*/ 	.word	0x00000000
	.align		4
        /*000c*/ 	.word	0xfffffffe
	.align		4
        /*0010*/ 	.word	0x00000000
	.align		4
        /*0014*/ 	.word	0xfffffffd
	.align		4
        /*0018*/ 	.word	0x00000000
	.align		4
        /*001c*/ 	.word	0xfffffffc


//--------------------- .text.matmul_kernel       --------------------------
	.section	.text.matmul_kernel,"ax",@progbits
	.align	128
        .global         matmul_kernel
        .type           matmul_kernel,@function
        .size           matmul_kernel,(.L_x_20 - matmul_kernel)
        .other          matmul_kernel,@"STO_CUDA_ENTRY STV_DEFAULT"
matmul_kernel:
.text.matmul_kernel:
[----:B------:R-:W0:Y:S01]  /*0000*/  LDC R1, c[0x0][0x37c] ;  /* 0x0000df00ff017b82 */ /* 0x000e220000000800 */
[----:B------:R-:W1:Y:S01]  /*0010*/  S2R R3, SR_TID.X ;  /* 0x0000000000037919 */ /* 0x000e620000002100 */
[----:B------:R-:W2:Y:S01]  /*0020*/  LDCU.64 UR16, c[0x0][0x358] ;  /* 0x00006b00ff1077ac */ /* 0x000ea20008000a00 */
[----:B-1----:R-:W-:-:S13]  /*0030*/  ISETP.GE.U32.AND P0, PT, R3, 0x20, PT ;  /* 0x000000200300780c */ /* 0x002fda0003f06070 */
[----:B------:R-:W-:Y:S02]  /*0040*/  VOTEU.ANY UP0, P0 ;  /* 0x0000000000ff7886 */ /* 0x000fe40000000100 */
[----:B0-2---:R-:W-:Y:S05]  /*0050*/  BRA.U UP0, `(.L_x_0) ;  /* 0x0000000100b47547 */ /* 0x005fea000b800000 */
[----:B------:R-:W0:Y:S01]  /*0060*/  S2UR UR6, SR_CgaCtaId ;  /* 0x00000000000679c3 */ /* 0x000e220000008800 */
[----:B------:R-:W-:Y:S01]  /*0070*/  NOP ;  /* 0x0000000000007918 */ /* 0x000fe20000000000 */
[----:B------:R-:W-:Y:S02]  /*0080*/  UMOV UR4, 0x40 ;  /* 0x0000004000047882 */ /* 0x000fe40000000000 */
[----:B0-----:R-:W-:-:S09]  /*0090*/  ULEA UR4, UR6, UR4, 0x18 ;  /* 0x0000000406047291 */ /* 0x001fd2000f8ec0ff */
[----:B------:R-:W0:Y:S01]  /*00a0*/  LDS.U8 R0, [UR4] ;  /* 0x00000004ff007984 */ /* 0x000e220008000000 */
[----:B------:R-:W-:Y:S02]  /*00b0*/  UMOV UR4, 0x400 ;  /* 0x0000040000047882 */ /* 0x000fe40000000000 */
[----:B------:R-:W-:Y:S01]  /*00c0*/  ULEA UR4, UR6, UR4, 0x18 ;  /* 0x0000000406047291 */ /* 0x000fe2000f8ec0ff */
[----:B0-----:R-:W-:-:S13]  /*00d0*/  ISETP.NE.AND P0, PT, R0, RZ, PT ;  /* 0x000000ff0000720c */ /* 0x001fda0003f05270 */
[----:B------:R-:W-:Y:S05]  /*00e0*/  @P0 BRA `(.L_x_1) ;  /* 0x0000000000780947 */ /* 0x000fea0003800000 */
[----:B------:R-:W-:-:S13]  /*00f0*/  ELECT P0, URZ, PT ;  /* 0x0000000000ff782f */ /* 0x000fda0003800000 */
[----:B------:R-:W-:Y:S05]  /*0100*/  @!P0 BRA `(.L_x_2) ;  /* 0x0000000000808947 */ /* 0x000fea0003800000 */
[----:B------:R-:W-:Y:S01]  /*0110*/  UMOV UR5, 0x1 ;  /* 0x0000000100057882 */ /* 0x000fe20000000000 */
[----:B------:R-:W-:-:S04]  /*0120*/  IMAD.MOV.U32 R5, RZ, RZ, 0x1 ;  /* 0x00000001ff057424 */ /* 0x000fc800078e00ff */
[----:B------:R-:W-:Y:S04]  /*0130*/  DEPBAR.LE SB0, 0x36 ;  /* 0x00008d800000791a */ /* 0x000fe80000000000 */
[----:B------:R-:W0:Y:S02]  /*0140*/  UTCATOMSWS.FIND_AND_SET.ALIGN UP1, UR5, UR5 ;  /* 0x00000005000575e3 */ /* 0x000e240008020800 */
[----:B0-----:R-:W-:-:S04]  /*0150*/  PLOP3.LUT P0, PT, PT, PT, UP1, 0x80, 0x8 ;  /* 0x000000000008781c */ /* 0x001fc80003f0f018 */
[----:B------:R-:W-:-:S04]  /*0160*/  SEL R0, RZ, 0xffffffff, !P0 ;  /* 0xffffffffff007807 */ /* 0x000fc80004000000 */
[----:B------:R-:W-:Y:S01]  /*0170*/  ISETP.NE.AND P0, PT, R0, RZ, PT ;  /* 0x000000ff0000720c */ /* 0x000fe20003f05270 */
[----:B------:R-:W-:-:S12]  /*0180*/  IMAD.U32 R0, RZ, RZ, UR5 ;  /* 0x00000005ff007e24 */ /* 0x000fd8000f8e00ff */
[----:B------:R-:W-:Y:S05]  /*0190*/  @P0 BRA `(.L_x_3) ;  /* 0x0000000000240947 */ /* 0x000fea0003800000 */
.L_x_4:
[----:B------:R-:W-:Y:S05]  /*01a0*/  NANOSLEEP 0x64 ;  /* 0x000000640000795d */ /* 0x000fea0003800000 */
[----:B------:R-:W-:-:S05]  /*01b0*/  UMOV UR5, 0x1 ;  /* 0x0000000100057882 */ /* 0x000fca0000000000 */
[----:B------:R-:W-:Y:S04]  /*01c0*/  DEPBAR.LE SB0, 0x36 ;  /* 0x00008d800000791a */ /* 0x000fe80000000000 */
[----:B------:R-:W0:Y:S02]  /*01d0*/  UTCATOMSWS.FIND_AND_SET.ALIGN UP1, UR5, UR5 ;  /* 0x00000005000575e3 */ /* 0x000e240008020800 */
[----:B0-----:R-:W-:-:S04]  /*01e0*/  PLOP3.LUT P0, PT, PT, PT, UP1, 0x80, 0x8 ;  /* 0x000000000008781c */ /* 0x001fc80003f0f018 */
[----:B------:R-:W-:-:S04]  /*01f0*/  SEL R0, RZ, 0xffffffff, !P0 ;  /* 0xffffffffff007807 */ /* 0x000fc80004000000 */
[----:B------:R-:W-:Y:S01]  /*0200*/  ISETP.NE.AND P0, PT, R0, RZ, PT ;  /* 0x000000ff0000720c */ /* 0x000fe20003f05270 */
[----:B------:R-:W-:-:S12]  /*0210*/  IMAD.U32 R0, RZ, RZ, UR5 ;  /* 0x00000005ff007e24 */ /* 0x000fd8000f8e00ff */
[----:B------:R-:W-:Y:S05]  /*0220*/  @!P0 BRA `(.L_x_4) ;  /* 0xfffffffc00dc8947 */ /* 0x000fea000383ffff */
.L_x_3:
[C---:B------:R-:W-:Y:S01]  /*0230*/  VIADD R4, R0.reuse, 0x10 ;  /* 0x0000001000047836 */ /* 0x040fe20000000000 */
[----:B------:R-:W-:Y:S01]  /*0240*/  UMOV UR5, 0x50 ;  /* 0x0000005000057882 */ /* 0x000fe20000000000 */
[C---:B------:R-:W-:Y:S01]  /*0250*/  SHF.L.U32 R2, R5.reuse, R0, RZ ;  /* 0x0000000005027219 */ /* 0x040fe200000006ff */
[----:B------:R-:W-:Y:S01]  /*0260*/  ULEA UR5, UR6, UR5, 0x18 ;  /* 0x0000000506057291 */ /* 0x000fe2000f8ec0ff */
[----:B------:R-:W-:Y:S01]  /*0270*/  IMAD.SHL.U32 R0, R0, 0x20, RZ ;  /* 0x0000002000007824 */ /* 0x000fe200078e00ff */
[----:B------:R-:W-:-:S04]  /*0280*/  SHF.L.U32 R5, R5, R4, RZ ;  /* 0x0000000405057219 */ /* 0x000fc800000006ff */
[----:B------:R-:W-:-:S05]  /*0290*/  LOP3.LUT R2, R5, R2, RZ, 0xfc, !PT ;  /* 0x0000000205027212 */ /* 0x000fca00078efcff */
[----:B------:R0:W-:Y:S04]  /*02a0*/  ATOMS.OR RZ, [UR5], R2 ;  /* 0x00000002ffff798c */ /* 0x0001e8000b000005 */
[----:B------:R0:W-:Y:S01]  /*02b0*/  STS [UR4], R0 ;  /* 0x00000000ff007988 */ /* 0x0001e20008000804 */
[----:B------:R-:W-:Y:S05]  /*02c0*/  BRA `(.L_x_2) ;  /* 0x0000000000107947 */ /* 0x000fea0003800000 */
.L_x_1:
[----:B------:R-:W-:Y:S01]  /*02d0*/  IMAD.MOV.U32 R0, RZ, RZ, -0x1 ;  /* 0xffffffffff007424 */ /* 0x000fe200078e00ff */
[----:B------:R-:W-:-:S04]  /*02e0*/  MOV R4, 0x310 ;  /* 0x0000031000047802 */ /* 0x000fc80000000f00 */
[----:B------:R0:W-:Y:S03]  /*02f0*/  STS [UR4], R0 ;  /* 0x00000000ff007988 */ /* 0x0001e60008000804 */
[----:B0-----:R-:W-:Y:S05]  /*0300*/  CALL.REL.NOINC `($__internal_1_$__cuda_sm10x_tcgen05_guardrail_trap_phase_invalid_during_alloc) ;  /* 0x0000003c006c7944 */ /* 0x001fea0003c00000 */
.L_x_2:
[----:B------:R-:W-:Y:S05]  /*0310*/  WARPSYNC.ALL ;  /* 0x0000000000007948 */ /* 0x000fea0003800000 */
[----:B------:R-:W-:Y:S01]  /*0320*/  NOP ;  /* 0x0000000000007918 */ /* 0x000fe20000000000 */
.L_x_0:
[----:B------:R-:W1:Y:S01]  /*0330*/  LDCU.64 UR12, c[0x0][0x398] ;  /* 0x00007300ff0c77ac */ /* 0x000e620008000a00 */
[----:B------:R-:W-:Y:S02]  /*0340*/  LOP3.LUT R75, R3, 0x7f, RZ, 0xc0, !PT ;  /* 0x0000007f034b7812 */ /* 0x000fe400078ec0ff */
[----:B------:R-:W-:Y:S01]  /*0350*/  PRMT R70, RZ, 0x7610, R70 ;  /* 0x00007610ff467816 */ /* 0x000fe20000000046 */
[----:B------:R-:W2:Y:S01]  /*0360*/  LDCU UR22, c[0x0][0x3a0] ;  /* 0x00007400ff1677ac */ /* 0x000ea20008000800 */
[----:B------:R-:W-:Y:S01]  /*0370*/  BAR.SYNC.DEFER_BLOCKING 0x0 ;  /* 0x0000000000007b1d */ /* 0x000fe20000010000 */
[----:B------:R-:W-:-:S05]  /*0380*/  ISETP.NE.U32.AND P6, PT, R75, RZ, PT ;  /* 0x000000ff4b00720c */ /* 0x000fca0003fc5070 */
[----:B------:R-:W-:Y:S01]  /*0390*/  UMOV UR14, 0x1 ;  /* 0x00000001000e7882 */ /* 0x000fe20000000000 */
[----:B------:R-:W3:Y:S01]  /*03a0*/  LDCU UR19, c[0x0][0x3a4] ;  /* 0x00007480ff1377ac */ /* 0x000ee20008000800 */
[----:B------:R-:W4:Y:S01]  /*03b0*/  LDCU.128 UR24, c[0x0][0x380] ;  /* 0x00007000ff1877ac */ /* 0x000f220008000c00 */
[----:B-1----:R-:W-:Y:S02]  /*03c0*/  UIADD3 UR4, UPT, UPT, UR13, 0x3f, URZ ;  /* 0x0000003f0d047890 */ /* 0x002fe4000fffe0ff */
[----:B--2---:R-:W-:Y:S02]  /*03d0*/  UIADD3 UR29, UPT, UPT, UR22, 0x1f, URZ ;  /* 0x0000001f161d7890 */ /* 0x004fe4000fffe0ff */
[----:B------:R-:W-:-:S04]  /*03e0*/  USHF.R.S32.HI UR5, URZ, 0x1f, UR4 ;  /* 0x0000001fff057899 */ /* 0x000fc80008011404 */
[----:B------:R-:W-:-:S03]  /*03f0*/  ULEA.HI UR5, UR5, UR4, URZ, 0x6 ;  /* 0x0000000405057291 */ /* 0x000fc6000f8f30ff */
[----:B------:R-:W-:Y:S01]  /*0400*/  S2UR UR4, SR_CTAID.X ;  /* 0x00000000000479c3 */ /* 0x000fe20000002500 */
[----:B------:R-:W-:-:S04]  /*0410*/  USHF.R.S32.HI UR5, URZ, 0x6, UR5 ;  /* 0x00000006ff057899 */ /* 0x000fc80008011405 */
[----:B------:R-:W-:-:S06]  /*0420*/  USHF.L.U32 UR6, UR5, 0x3, URZ ;  /* 0x0000000305067899 */ /* 0x000fcc00080006ff */
[----:B------:R-:W-:Y:S01]  /*0430*/  IMAD.U32 R6, RZ, RZ, UR6 ;  /* 0x00000006ff067e24 */ /* 0x000fe2000f8e00ff */
[----:B------:R-:W1:Y:S02]  /*0440*/  S2UR UR5, SR_CgaSize ;  /* 0x00000000000579c3 */ /* 0x000e640000008a00 */
[----:B-1----:R-:W-:-:S12]  /*0450*/  UIMAD UR5, UR5, -0xa0, URZ ;  /* 0xffffff60050578a4 */ /* 0x002fd8000f8e02ff */
[----:B------:R-:W1:Y:S01]  /*0460*/  LDCU UR5, c[0x0][UR5+0x2b0] ;  /* 0x00005600050577ac */ /* 0x000e620008000800 */
[-C--:B------:R-:W-:Y:S02]  /*0470*/  IABS R5, R6.reuse ;  /* 0x0000000600057213 */ /* 0x080fe40000000000 */
[----:B------:R-:W-:Y:S02]  /*0480*/  IABS R6, R6 ;  /* 0x0000000600067213 */ /* 0x000fe40000000000 */
[----:B0-----:R-:W0:Y:S01]  /*0490*/  I2F.RP R0, R5 ;  /* 0x0000000500007306 */ /* 0x001e220000209400 */
[----:B------:R-:W-:Y:S02]  /*04a0*/  R2UR UR7, R5 ;  /* 0x00000000050772ca */ /* 0x000fe400000e0000 */
[----:B------:R-:W-:-:S05]  /*04b0*/  I2FP.F32.U32 R4, UR4 ;  /* 0x0000000400047c45 */ /* 0x000fca0008201000 */
[----:B-1----:R-:W-:Y:S01]  /*04c0*/  FMUL R4, R4, UR5 ;  /* 0x0000000504047c20 */ /* 0x002fe20008400000 */
[----:B0-----:R-:W0:Y:S08]  /*04d0*/  MUFU.RCP R0, R0 ;  /* 0x0000000000007308 */ /* 0x001e300000001000 */
[----:B------:R-:W1:Y:S01]  /*04e0*/  F2I.U32.TRUNC.NTZ R4, R4 ;  /* 0x0000000400047305 */ /* 0x000e62000020f000 */
[----:B0-----:R-:W-:-:S07]  /*04f0*/  VIADD R2, R0, 0xffffffe ;  /* 0x0ffffffe00027836 */ /* 0x001fce0000000000 */
[----:B------:R-:W0:Y:S01]  /*0500*/  F2I.FTZ.U32.TRUNC.NTZ R2, R2 ;  /* 0x0000000200027305 */ /* 0x000e22000021f000 */
[----:B-1----:R-:W-:-:S04]  /*0510*/  IABS R0, R4 ;  /* 0x0000000400007213 */ /* 0x002fc80000000000 */
[----:B------:R-:W-:Y:S01]  /*0520*/  R2UR UR8, R0 ;  /* 0x00000000000872ca */ /* 0x000fe200000e0000 */
[----:B------:R-:W-:Y:S01]  /*0530*/  IMAD.MOV R0, RZ, RZ, -R6 ;  /* 0x000000ffff007224 */ /* 0x000fe200078e0a06 */
[----:B0-----:R-:W-:-:S11]  /*0540*/  R2UR UR5, R2 ;  /* 0x00000000020572ca */ /* 0x001fd600000e0000 */
[----:B------:R-:W-:Y:S02]  /*0550*/  IMAD.U32 R7, RZ, RZ, UR8 ;  /* 0x00000008ff077e24 */ /* 0x000fe4000f8e00ff */
[----:B------:R-:W-:-:S04]  /*0560*/  UIADD3 UR4, UPT, UPT, URZ, -UR5, URZ ;  /* 0x80000005ff047290 */ /* 0x000fc8000fffe0ff */
[----:B------:R-:W-:-:S03]  /*0570*/  UIMAD UR7, UR4, UR7, URZ ;  /* 0x00000007040772a4 */ /* 0x000fc6000f8e02ff */
[----:B------:R-:W-:Y:S02]  /*0580*/  UMOV UR4, URZ ;  /* 0x000000ff00047c82 */ /* 0x000fe40008000000 */
[----:B------:R-:W-:-:S04]  /*0590*/  UIMAD.WIDE.U32 UR4, UR5, UR7, UR4 ;  /* 0x00000007050472a5 */ /* 0x000fc8000f8e0004 */
[----:B------:R-:W-:Y:S01]  /*05a0*/  UIMAD.WIDE.U32 UR4, UR5, UR8, URZ ;  /* 0x00000008050472a5 */ /* 0x000fe2000f8e00ff */
[----:B------:R-:W0:Y:S05]  /*05b0*/  S2UR UR8, SR_CgaCtaId ;  /* 0x00000000000879c3 */ /* 0x000e2a0000008800 */
[----:B------:R-:W-:Y:S01]  /*05c0*/  IMAD R0, R0, UR5, R7 ;  /* 0x0000000500007c24 */ /* 0x000fe2000f8e0207 */
[----:B------:R-:W-:-:S04]  /*05d0*/  R2UR UR4, R4 ;  /* 0x00000000040472ca */ /* 0x000fc800000e0000 */
[----:B------:R-:W-:-:S09]  /*05e0*/  ISETP.GT.U32.AND P0, PT, R5, R0, PT ;  /* 0x000000000500720c */ /* 0x000fd20003f04070 */
[----:B------:R-:W-:-:S04]  /*05f0*/  ULOP3.LUT UR4, UR4, UR6, URZ, 0x3c, !UPT ;  /* 0x0000000604047292 */ /* 0x000fc8000f8e3cff */
[----:B------:R-:W-:Y:S01]  /*0600*/  VOTEU.ANY UP2, P0 ;  /* 0x0000000000ff7886 */ /* 0x000fe20000040100 */
[----:B------:R-:W-:-:S04]  /*0610*/  PLOP3.LUT P0, PT, PT, PT, UP2, 0x80, 0x8 ;  /* 0x000000000008781c */ /* 0x000fc80003f0f028 */
[----:B------:R-:W-:Y:S02]  /*0620*/  @!UP2 UIADD3 UR5, UPT, UPT, UR5, 0x1, URZ ;  /* 0x000000010505a890 */ /* 0x000fe4000fffe0ff */
[----:B------:R-:W-:Y:S02]  /*0630*/  UISETP.GE.AND UP2, UPT, UR4, URZ, UPT ;  /* 0x000000ff0400728c */ /* 0x000fe4000bf46270 */
[----:B------:R-:W-:-:S05]  /*0640*/  UIADD3 UR4, UPT, UPT, UR12, 0x7f, URZ ;  /* 0x0000007f0c047890 */ /* 0x000fca000fffe0ff */
[----:B------:R-:W-:-:S05]  /*0650*/  @!P0 IMAD.IADD R0, R0, 0x1, -R5 ;  /* 0x0000000100008824 */ /* 0x000fca00078e0a05 */
[----:B------:R-:W-:-:S13]  /*0660*/  ISETP.GE.U32.AND P0, PT, R0, R5, PT ;  /* 0x000000050000720c */ /* 0x000fda0003f06070 */
[----:B------:R-:W-:-:S05]  /*0670*/  VOTEU.ANY UP1, P0 ;  /* 0x0000000000ff7886 */ /* 0x000fca0000020100 */
[----:B------:R-:W-:Y:S02]  /*0680*/  @UP1 UIADD3 UR5, UPT, UPT, UR5, 0x1, URZ ;  /* 0x0000000105051890 */ /* 0x000fe4000fffe0ff */
[----:B------:R-:W-:-:S05]  /*0690*/  UISETP.NE.AND UP1, UPT, UR6, URZ, UPT ;  /* 0x000000ff0600728c */ /* 0x000fca000bf25270 */
[----:B------:R-:W-:Y:S01]  /*06a0*/  UMOV UR7, UR5 ;  /* 0x0000000500077c82 */ /* 0x000fe20008000000 */
[----:B------:R-:W-:Y:S02]  /*06b0*/  USHF.R.S32.HI UR5, URZ, 0x1f, UR4 ;  /* 0x0000001fff057899 */ /* 0x000fe40008011404 */
[----:B------:R-:W-:Y:S02]  /*06c0*/  @!UP2 UIADD3 UR7, UPT, UPT, -UR7, URZ, URZ ;  /* 0x000000ff0707a290 */ /* 0x000fe4000fffe1ff */
[----:B------:R-:W-:Y:S02]  /*06d0*/  ULEA.HI UR5, UR5, UR4, URZ, 0x7 ;  /* 0x0000000405057291 */ /* 0x000fe4000f8f38ff */
[----:B------:R-:W-:-:S04]  /*06e0*/  @!UP1 ULOP3.LUT UR7, URZ, UR6, URZ, 0x33, !UPT ;  /* 0x00000006ff079292 */ /* 0x000fc8000f8e33ff */
[----:B------:R-:W-:Y:S02]  /*06f0*/  USHF.L.U32 UR10, UR7, 0x3, URZ ;  /* 0x00000003070a7899 */ /* 0x000fe400080006ff */
[----:B------:R-:W-:Y:S02]  /*0700*/  IMAD R5, RZ, RZ, -UR7 ;  /* 0x80000007ff057e24 */ /* 0x000fe4000f8e02ff */
[----:B------:R-:W-:Y:S02]  /*0710*/  ULEA.HI.SX32 UR5, UR5, -UR10, 0x19 ;  /* 0x8000000a05057291 */ /* 0x000fe4000f8fcaff */
[----:B------:R-:W-:Y:S02]  /*0720*/  IMAD R11, R5, UR6, R4 ;  /* 0x00000006050b7c24 */ /* 0x000fe4000f8e0204 */
[----:B------:R-:W-:-:S03]  /*0730*/  UISETP.LT.AND UP1, UPT, UR5, 0x8, UPT ;  /* 0x000000080500788c */ /* 0x000fc6000bf21270 */
[----:B------:R-:W-:Y:S01]  /*0740*/  IABS R4, R11 ;  /* 0x0000000b00047213 */ /* 0x000fe20000000000 */
[----:B------:R-:W-:-:S03]  /*0750*/  USEL UR9, UR5, 0x8, UP1 ;  /* 0x0000000805097887 */ /* 0x000fc60008800000 */
[----:B------:R-:W-:-:S03]  /*0760*/  R2UR UR7, R4 ;  /* 0x00000000040772ca */ /* 0x000fc600000e0000 */
[----:B------:R-:W-:-:S05]  /*0770*/  IMAD.U32 R6, RZ, RZ, UR9 ;  /* 0x00000009ff067e24 */ /* 0x000fca000f8e00ff */
[-C--:B------:R-:W-:Y:S02]  /*0780*/  IABS R7, R6.reuse ;  /* 0x0000000600077213 */ /* 0x080fe40000000000 */
[----:B------:R-:W-:Y:S02]  /*0790*/  IABS R6, R6 ;  /* 0x0000000600067213 */ /* 0x000fe40000000000 */
[----:B------:R-:W1:Y:S01]  /*07a0*/  I2F.RP R0, R7 ;  /* 0x0000000700007306 */ /* 0x000e620000209400 */
[----:B------:R-:W-:Y:S01]  /*07b0*/  R2UR UR6, R7 ;  /* 0x00000000070672ca */ /* 0x000fe200000e0000 */
[----:B------:R-:W-:-:S06]  /*07c0*/  IMAD.U32 R5, RZ, RZ, UR7 ;  /* 0x00000007ff057e24 */ /* 0x000fcc000f8e00ff */
[----:B-1----:R-:W1:Y:S02]  /*07d0*/  MUFU.RCP R0, R0 ;  /* 0x0000000000007308 */ /* 0x002e640000001000 */
[----:B-1----:R-:W-:Y:S02]  /*07e0*/  VIADD R2, R0, 0xffffffe ;  /* 0x0ffffffe00027836 */ /* 0x002fe40000000000 */
[----:B------:R-:W-:-:S04]  /*07f0*/  IMAD.MOV R0, RZ, RZ, -R6 ;  /* 0x000000ffff007224 */ /* 0x000fc800078e0a06 */
[----:B------:R-:W1:Y:S02]  /*0800*/  F2I.FTZ.U32.TRUNC.NTZ R2, R2 ;  /* 0x0000000200027305 */ /* 0x000e64000021f000 */
[----:B-1----:R-:W-:Y:S01]  /*0810*/  R2UR UR5, R2 ;  /* 0x00000000020572ca */ /* 0x002fe200000e0000 */
[----:B------:R-:W-:-:S05]  /*0820*/  IMAD.U32 R2, RZ, RZ, UR12 ;  /* 0x0000000cff027e24 */ /* 0x000fca000f8e00ff */
[----:B------:R-:W-:-:S04]  /*0830*/  IABS R9, R2 ;  /* 0x0000000200097213 */ /* 0x000fc80000000000 */
[----:B------:R-:W1:Y:S03]  /*0840*/  I2F.RP R2, R9 ;  /* 0x0000000900027306 */ /* 0x000e660000209400 */
[----:B------:R-:W-:-:S04]  /*0850*/  UIADD3 UR4, UPT, UPT, URZ, -UR5, URZ ;  /* 0x80000005ff047290 */ /* 0x000fc8000fffe0ff */
[----:B------:R-:W-:-:S03]  /*0860*/  UIMAD UR6, UR4, UR6, URZ ;  /* 0x00000006040672a4 */ /* 0x000fc6000f8e02ff */
[----:B------:R-:W-:Y:S02]  /*0870*/  UMOV UR4, URZ ;  /* 0x000000ff00047c82 */ /* 0x000fe40008000000 */
[----:B------:R-:W-:Y:S01]  /*0880*/  UIMAD.WIDE.U32 UR4, UR5, UR6, UR4 ;  /* 0x00000006050472a5 */ /* 0x000fe2000f8e0004 */
[----:B-1----:R-:W1:Y:S03]  /*0890*/  MUFU.RCP R2, R2 ;  /* 0x0000000200027308 */ /* 0x002e660000001000 */
[----:B------:R-:W-:Y:S02]  /*08a0*/  UIMAD.WIDE.U32 UR4, UR5, UR7, URZ ;  /* 0x00000007050472a5 */ /* 0x000fe4000f8e00ff */
[----:B------:R-:W2:Y:S04]  /*08b0*/  LDCU.64 UR6, c[0x0][0x3a8] ;  /* 0x00007500ff0677ac */ /* 0x000ea80008000a00 */
[----:B------:R-:W-:Y:S01]  /*08c0*/  IMAD R0, R0, UR5, R5 ;  /* 0x0000000500007c24 */ /* 0x000fe2000f8e0205 */
[----:B------:R-:W-:-:S04]  /*08d0*/  R2UR UR4, R11 ;  /* 0x000000000b0472ca */ /* 0x000fc800000e0000 */
[----:B------:R-:W-:Y:S01]  /*08e0*/  ISETP.GT.U32.AND P0, PT, R7, R0, PT ;  /* 0x000000000700720c */ /* 0x000fe20003f04070 */
[----:B-1----:R-:W-:Y:S01]  /*08f0*/  VIADD R4, R2, 0xffffffe ;  /* 0x0ffffffe02047836 */ /* 0x002fe20000000000 */
[----:B------:R-:W-:-:S07]  /*0900*/  LOP3.LUT R2, R3, 0x3f, RZ, 0xc0, !PT ;  /* 0x0000003f03027812 */ /* 0x000fce00078ec0ff */
[----:B------:R-:W-:Y:S01]  /*0910*/  ULOP3.LUT UR4, UR4, UR9, URZ, 0x3c, !UPT ;  /* 0x0000000904047292 */ /* 0x000fe2000f8e3cff */
[----:B------:R1:W5:Y:S01]  /*0920*/  F2I.FTZ.U32.TRUNC.NTZ R5, R4 ;  /* 0x0000000400057305 */ /* 0x000362000021f000 */
[----:B--2---:R-:W-:Y:S02]  /*0930*/  IMAD.U32 R10, RZ, RZ, UR6 ;  /* 0x00000006ff0a7e24 */ /* 0x004fe4000f8e00ff */
[----:B------:R-:W-:Y:S01]  /*0940*/  VOTEU.ANY UP2, P0 ;  /* 0x0000000000ff7886 */ /* 0x000fe20000040100 */
[----:B------:R-:W-:Y:S01]  /*0950*/  PLOP3.LUT P0, PT, PT, PT, UP2, 0x80, 0x8 ;  /* 0x000000000008781c */ /* 0x000fe20003f0f028 */
[----:B------:R-:W-:Y:S02]  /*0960*/  IMAD.U32 R12, RZ, RZ, UR6 ;  /* 0x00000006ff0c7e24 */ /* 0x000fe4000f8e00ff */
[----:B------:R-:W-:Y:S01]  /*0970*/  IMAD.U32 R14, RZ, RZ, UR6 ;  /* 0x00000006ff0e7e24 */ /* 0x000fe2000f8e00ff */
[----:B------:R-:W-:Y:S01]  /*0980*/  @!UP2 UIADD3 UR5, UPT, UPT, UR5, 0x1, URZ ;  /* 0x000000010505a890 */ /* 0x000fe2000fffe0ff */
[----:B-1----:R-:W-:Y:S01]  /*0990*/  IMAD.MOV.U32 R4, RZ, RZ, RZ ;  /* 0x000000ffff047224 */ /* 0x002fe200078e00ff */
[----:B------:R-:W-:-:S02]  /*09a0*/  UISETP.GE.AND UP2, UPT, UR4, URZ, UPT ;  /* 0x000000ff0400728c */ /* 0x000fc4000bf46270 */
[----:B0-----:R-:W-:Y:S01]  /*09b0*/  USHF.L.U32 UR4, UR8, 0x5, URZ ;  /* 0x0000000508047899 */ /* 0x001fe200080006ff */
[----:B-----5:R-:W-:-:S04]  /*09c0*/  IMAD.MOV R6, RZ, RZ, -R5 ;  /* 0x000000ffff067224 */ /* 0x020fc800078e0a05 */
[----:B------:R-:W-:-:S05]  /*09d0*/  @!P0 IMAD.IADD R0, R0, 0x1, -R7 ;  /* 0x0000000100008824 */ /* 0x000fca00078e0a07 */
[----:B------:R-:W-:Y:S01]  /*09e0*/  ISETP.GE.U32.AND P0, PT, R0, R7, PT ;  /* 0x000000070000720c */ /* 0x000fe20003f06070 */
[----:B------:R-:W-:-:S05]  /*09f0*/  IMAD.U32 R7, RZ, RZ, UR4 ;  /* 0x00000004ff077e24 */ /* 0x000fca000f8e00ff */
[----:B------:R-:W-:-:S07]  /*0a00*/  LOP3.LUT R7, R2, 0x40, R7, 0xf8, !PT ;  /* 0x0000004002077812 */ /* 0x000fce00078ef807 */
[----:B------:R-:W-:-:S05]  /*0a10*/  VOTEU.ANY UP1, P0 ;  /* 0x0000000000ff7886 */ /* 0x000fca0000020100 */
[----:B------:R-:W-:Y:S02]  /*0a20*/  @UP1 UIADD3 UR5, UPT, UPT, UR5, 0x1, URZ ;  /* 0x0000000105051890 */ /* 0x000fe4000fffe0ff */
[----:B------:R-:W-:-:S05]  /*0a30*/  UISETP.NE.AND UP1, UPT, UR9, URZ, UPT ;  /* 0x000000ff0900728c */ /* 0x000fca000bf25270 */
[----:B------:R-:W-:Y:S02]  /*0a40*/  UMOV UR11, UR5 ;  /* 0x00000005000b7c82 */ /* 0x000fe40008000000 */
[----:B------:R-:W-:Y:S02]  /*0a50*/  @!UP2 UIADD3 UR11, UPT, UPT, -UR11, URZ, URZ ;  /* 0x000000ff0b0ba290 */ /* 0x000fe4000fffe1ff */
[----:B------:R-:W-:Y:S02]  /*0a60*/  UISETP.GT.AND UP2, UPT, UR29, 0x1f, UPT ;  /* 0x0000001f1d00788c */ /* 0x000fe4000bf44270 */
[----:B------:R-:W-:-:S04]  /*0a70*/  @!UP1 ULOP3.LUT UR11, URZ, UR9, URZ, 0x33, !UPT ;  /* 0x00000009ff0b9292 */ /* 0x000fc8000f8e33ff */
[----:B------:R-:W-:Y:S02]  /*0a80*/  PLOP3.LUT P4, PT, PT, PT, UP2, 0x80, 0x8 ;  /* 0x000000000008781c */ /* 0x000fe40003f8f028 */
[----:B------:R-:W-:Y:S01]  /*0a90*/  IMAD R0, RZ, RZ, -UR11 ;  /* 0x8000000bff007e24 */ /* 0x000fe2000f8e02ff */
[----:B------:R-:W-:Y:S02]  /*0aa0*/  PLOP3.LUT P3, PT, PT, PT, UP2, 0x80, 0x8 ;  /* 0x000000000008781c */ /* 0x000fe40003f6f028 */
[----:B------:R-:W-:Y:S01]  /*0ab0*/  PLOP3.LUT P1, PT, PT, PT, UP2, 0x80, 0x8 ;  /* 0x000000000008781c */ /* 0x000fe20003f2f028 */
[----:B------:R-:W-:Y:S01]  /*0ac0*/  IMAD R0, R0, UR9, R11 ;  /* 0x0000000900007c24 */ /* 0x000fe2000f8e020b */
[----:B------:R-:W-:Y:S02]  /*0ad0*/  UMOV UR9, 0x400 ;  /* 0x0000040000097882 */ /* 0x000fe40000000000 */
[----:B------:R-:W-:Y:S01]  /*0ae0*/  ULEA UR9, UR8, UR9, 0x18 ;  /* 0x0000000908097291 */ /* 0x000fe2000f8ec0ff */
[----:B------:R-:W-:-:S03]  /*0af0*/  VIADD R0, R0, UR10 ;  /* 0x0000000a00007c36 */ /* 0x000fc60008000000 */
[----:B------:R-:W-:Y:S01]  /*0b00*/  UIADD3 UR18, UPT, UPT, UR9, 0x1800, URZ ;  /* 0x0000180009127890 */ /* 0x000fe2000fffe0ff */
[----:B------:R-:W-:Y:S02]  /*0b10*/  IMAD R2, R0, 0x80, R7 ;  /* 0x0000008000027824 */ /* 0x000fe400078e0207 */
[----:B------:R-:W-:Y:S01]  /*0b20*/  IMAD R7, R6, R9, RZ ;  /* 0x0000000906077224 */ /* 0x000fe200078e02ff */
[----:B------:R-:W-:Y:S01]  /*0b30*/  SHF.R.U32.HI R6, RZ, 0x5, R3 ;  /* 0x00000005ff067819 */ /* 0x000fe20000011603 */
[----:B------:R-:W0:Y:S01]  /*0b40*/  LDS R8, [UR9] ;  /* 0x00000009ff087984 */ /* 0x000e220008000800 */
[----:B------:R-:W-:Y:S01]  /*0b50*/  IABS R0, R2 ;  /* 0x0000000200007213 */ /* 0x000fe20000000000 */
[----:B------:R-:W-:Y:S01]  /*0b60*/  IMAD.HI.U32 R4, R5, R7, R4 ;  /* 0x0000000705047227 */ /* 0x000fe200078e0004 */
[----:B------:R-:W-:Y:S01]  /*0b70*/  R2UR UR15, R6 ;  /* 0x00000000060f72ca */ /* 0x000fe200000e0000 */
[----:B------:R-:W-:Y:S01]  /*0b80*/  BAR.SYNC.DEFER_BLOCKING 0x0 ;  /* 0x0000000000007b1d */ /* 0x000fe20000010000 */
[----:B------:R-:W-:-:S03]  /*0b90*/  ISETP.GE.AND P5, PT, R2, RZ, PT ;  /* 0x000000ff0200720c */ /* 0x000fc60003fa6270 */
[----:B------:R-:W-:-:S04]  /*0ba0*/  IMAD.HI.U32 R4, R4, R0, RZ ;  /* 0x0000000004047227 */ /* 0x000fc800078e00ff */
[----:B------:R-:W-:-:S04]  /*0bb0*/  IMAD.MOV R4, RZ, RZ, -R4 ;  /* 0x000000ffff047224 */ /* 0x000fc800078e0a04 */
[----:B------:R-:W-:Y:S01]  /*0bc0*/  IMAD R4, R9, R4, R0 ;  /* 0x0000000409047224 */ /* 0x000fe200078e0200 */
[----:B------:R-:W-:Y:S01]  /*0bd0*/  SHF.R.U32.HI R0, RZ, 0x6, R3 ;  /* 0x00000006ff007819 */ /* 0x000fe20000011603 */
[----:B------:R-:W-:-:S03]  /*0be0*/  USHF.L.U32 UR5, UR15, 0x15, URZ ;  /* 0x000000150f057899 */ /* 0x000fc600080006ff */
[----:B------:R-:W-:Y:S01]  /*0bf0*/  ISETP.GT.U32.AND P0, PT, R9, R4, PT ;  /* 0x000000040900720c */ /* 0x000fe20003f04070 */
[----:B------:R-:W-:Y:S01]  /*0c00*/  ULOP3.LUT UR5, UR5, 0x600000, URZ, 0xc0, !UPT ;  /* 0x0060000005057892 */ /* 0x000fe2000f8ec0ff */
[----:B------:R-:W-:-:S04]  /*0c10*/  SGXT.U32 R0, R0, 0x1 ;  /* 0x000000010000781a */ /* 0x000fc80000000000 */
[C---:B------:R-:W-:Y:S01]  /*0c20*/  LOP3.LUT R5, R0.reuse, 0x8, RZ, 0xfc, !PT ;  /* 0x0000000800057812 */ /* 0x040fe200078efcff */
[C---:B------:R-:W-:Y:S01]  /*0c30*/  IMAD R51, R0.reuse, UR6, RZ ;  /* 0x0000000600337c24 */ /* 0x040fe2000f8e02ff */
[C---:B------:R-:W-:Y:S02]  /*0c40*/  LOP3.LUT R6, R0.reuse, 0x10, RZ, 0xfc, !PT ;  /* 0x0000001000067812 */ /* 0x040fe400078efcff */
[----:B------:R-:W-:Y:S02]  /*0c50*/  ISETP.LT.AND P4, PT, R5, UR22, P4 ;  /* 0x0000001605007c0c */ /* 0x000fe4000a781270 */
[----:B------:R-:W-:Y:S01]  /*0c60*/  LOP3.LUT R5, R0, 0x2, RZ, 0xfc, !PT ;  /* 0x0000000200057812 */ /* 0x000fe200078efcff */
[----:B------:R-:W-:Y:S01]  /*0c70*/  @!P0 IMAD.IADD R4, R4, 0x1, -R9 ;  /* 0x0000000104048824 */ /* 0x000fe200078e0a09 */
[----:B------:R-:W-:Y:S01]  /*0c80*/  ISETP.LT.AND P3, PT, R6, UR22, P3 ;  /* 0x0000001606007c0c */ /* 0x000fe20009f61270 */
[----:B------:R-:W-:Y:S01]  /*0c90*/  IMAD.U32 R6, RZ, RZ, UR6 ;  /* 0x00000006ff067e24 */ /* 0x000fe2000f8e00ff */
[----:B------:R-:W-:-:S02]  /*0ca0*/  LOP3.LUT R7, R0, 0x18, RZ, 0xfc, !PT ;  /* 0x0000001800077812 */ /* 0x000fc400078efcff */
[----:B------:R-:W-:Y:S01]  /*0cb0*/  ISETP.GT.U32.AND P2, PT, R9, R4, PT ;  /* 0x000000040900720c */ /* 0x000fe20003f44070 */
[----:B------:R-:W-:Y:S01]  /*0cc0*/  IMAD R43, R6, 0x2, R51 ;  /* 0x00000002062b7824 */ /* 0x000fe200078e0233 */
[----:B------:R-:W-:Y:S02]  /*0cd0*/  PLOP3.LUT P0, PT, PT, PT, UP2, 0x80, 0x8 ;  /* 0x000000000008781c */ /* 0x000fe40003f0f028 */
[----:B------:R-:W-:Y:S02]  /*0ce0*/  ISETP.LT.AND P1, PT, R5, UR22, P1 ;  /* 0x0000001605007c0c */ /* 0x000fe40008f21270 */
[----:B0-----:R-:W-:Y:S01]  /*0cf0*/  R2UR UR28, R8 ;  /* 0x00000000081c72ca */ /* 0x001fe200000e0000 */
[----:B------:R-:W-:Y:S01]  /*0d00*/  IMAD.U32 R8, RZ, RZ, UR6 ;  /* 0x00000006ff087e24 */ /* 0x000fe2000f8e00ff */
[----:B------:R-:W-:Y:S02]  /*0d10*/  ISETP.LT.AND P0, PT, R7, UR22, P0 ;  /* 0x0000001607007c0c */ /* 0x000fe40008701270 */
[----:B------:R-:W-:-:S03]  /*0d20*/  P2R R5, PR, RZ, 0x40 ;  /* 0x00000040ff057803 */ /* 0x000fc60000000000 */
[----:B------:R-:W-:Y:S01]  /*0d30*/  @!P2 IMAD.IADD R4, R4, 0x1, -R9 ;  /* 0x000000010404a824 */ /* 0x000fe200078e0a09 */
[----:B------:R-:W-:-:S03]  /*0d40*/  ISETP.NE.AND P2, PT, RZ, UR12, PT ;  /* 0x0000000cff007c0c */ /* 0x000fc6000bf45270 */
[----:B------:R-:W-:-:S04]  /*0d50*/  IMAD.MOV.U32 R21, RZ, RZ, R4 ;  /* 0x000000ffff157224 */ /* 0x000fc800078e0004 */
[----:B------:R-:W-:-:S06]  /*0d60*/  @!P5 IMAD.MOV R21, RZ, RZ, -R21 ;  /* 0x000000ffff15d224 */ /* 0x000fcc00078e0a15 */
[----:B------:R-:W-:Y:S01]  /*0d70*/  @!P2 LOP3.LUT R21, RZ, UR12, RZ, 0x33, !PT ;  /* 0x0000000cff15ac12 */ /* 0x000fe2000f8e33ff */
[----:B---34-:R-:W-:Y:S06]  /*0d80*/  BRA.U UP0, `(.L_x_5) ;  /* 0x0000000100187547 */ /* 0x018fec000b800000 */
[----:B------:R-:W-:Y:S01]  /*0d90*/  ELECT P2, URZ, PT ;  /* 0x0000000000ff782f */ /* 0x000fe20003840000 */
[----:B------:R-:W-:Y:S01]  /*0da0*/  IMAD.MOV.U32 R4, RZ, RZ, 0x1 ;  /* 0x00000001ff047424 */ /* 0x000fe200078e00ff */
[----:B------:R-:W-:Y:S01]  /*0db0*/  UMOV UR10, 0x40 ;  /* 0x00000040000a7882 */ /* 0x000fe20000000000 */
[----:B------:R-:W-:Y:S01]  /*0dc0*/  UVIRTCOUNT.DEALLOC.SMPOOL 0x80 ;  /* 0x000000800000784c */ /* 0x000fe20000000000 */
[----:B------:R-:W-:-:S09]  /*0dd0*/  ULEA UR10, UR8, UR10, 0x18 ;  /* 0x0000000a080a7291 */ /* 0x000fd2000f8ec0ff */
[----:B------:R0:W-:Y:S03]  /*0de0*/  @P2 STS.U8 [UR10], R4 ;  /* 0x00000004ff002988 */ /* 0x0001e6000800000a */
.L_x_5:
[----:B------:R-:W-:Y:S01]  /*0df0*/  UIADD3 UR10, UPT, UPT, UR28, UR5, URZ ;  /* 0x000000051c0a7290 */ /* 0x000fe2000fffe0ff */
[----:B------:R-:W-:Y:S01]  /*0e00*/  IMAD R21, R21, UR19, RZ ;  /* 0x0000001315157c24 */ /* 0x000fe2000f8e02ff */
[----:B------:R-:W-:Y:S01]  /*0e10*/  VOTEU.ALL UP1, P6 ;  /* 0x0000000000ff7886 */ /* 0x000fe20003020000 */
[----:B------:R-:W-:Y:S01]  /*0e20*/  VOTEU.ALL UP3, P6 ;  /* 0x0000000000ff7886 */ /* 0x000fe20003060000 */
[----:B------:R-:W-:Y:S01]  /*0e30*/  PLOP3.LUT P2, PT, PT, PT, UP2, 0x80, 0x8 ;  /* 0x000000000008781c */ /* 0x000fe20003f4f028 */
[----:B------:R-:W-:Y:S01]  /*0e40*/  IMAD R35, R8, 0x2, R43 ;  /* 0x0000000208237824 */ /* 0x000fe200078e022b */
[----:B------:R-:W-:Y:S01]  /*0e50*/  IADD3 R20, P5, PT, R21, UR24, RZ ;  /* 0x0000001815147c10 */ /* 0x000fe2000ffbe0ff */
[----:B------:R-:W-:-:S04]  /*0e60*/  @!UP1 UIADD3 UR20, UPT, UPT, -UR14, 0x100000, URZ ;  /* 0x001000000e149890 */ /* 0x000fc8000fffe1ff */
[----:B------:R-:W-:Y:S02]  /*0e70*/  @!UP1 USHF.L.U32 UR21, UR20, 0xb, URZ ;  /* 0x0000000b14159899 */ /* 0x000fe400080006ff */
[----:B------:R-:W-:Y:S01]  /*0e80*/  @!UP1 USHF.L.U32 UR20, UR20, 0x1, URZ ;  /* 0x0000000114149899 */ /* 0x000fe200080006ff */
[----:B------:R-:W-:Y:S01]  /*0e90*/  STTM.16dp32bit_t0_t15.x16 tmem[UR10], RZ ;  /* 0x000000ff000079ed */ /* 0x000fe20008a0000a */
[----:B------:R-:W-:Y:S01]  /*0ea0*/  STTM.16dp32bit_t16_t31.x16 tmem[UR10+0x10], RZ ;  /* 0x000010ff000079ed */ /* 0x000fe20008a2000a */
[----:B------:R-:W1:Y:S02]  /*0eb0*/  FENCE.VIEW.ASYNC.T ;  /* 0x00000000000073c6 */ /* 0x000e640000000200 */
[----:B-1----:R-:W-:Y:S01]  /*0ec0*/  BAR.SYNC.DEFER_BLOCKING 0x0 ;  /* 0x0000000000007b1d */ /* 0x002fe20000010000 */
[----:B------:R-:W-:Y:S01]  /*0ed0*/  ISETP.LT.AND P2, PT, R0, UR22, P2 ;  /* 0x0000001600007c0c */ /* 0x000fe20009741270 */
[----:B------:R-:W-:Y:S01]  /*0ee0*/  IMAD R31, R10, 0x2, R35 ;  /* 0x000000020a1f7824 */ /* 0x000fe200078e0223 */
[----:B------:R-:W-:-:S02]  /*0ef0*/  LEA.HI.X.SX32 R21, R21, UR25, 0x1, P5 ;  /* 0x0000001915157c11 */ /* 0x000fc4000a8f0eff */
[C---:B------:R-:W-:Y:S01]  /*0f00*/  IADD3 R50, P5, PT, R51.reuse, R20, RZ ;  /* 0x0000001433327210 */ /* 0x040fe20007fbe0ff */
[----:B------:R-:W-:Y:S02]  /*0f10*/  IMAD R49, R12, 0x2, R31 ;  /* 0x000000020c317824 */ /* 0x000fe400078e021f */
[----:B------:R-:W-:Y:S01]  /*0f20*/  IMAD.U32 R6, RZ, RZ, UR6 ;  /* 0x00000006ff067e24 */ /* 0x000fe2000f8e00ff */
[----:B------:R-:W-:Y:S01]  /*0f30*/  LEA.HI.X.SX32 R51, R51, R21, 0x1, P5 ;  /* 0x0000001533337211 */ /* 0x000fe200028f0eff */
[----:B------:R-:W1:Y:S02]  /*0f40*/  FENCE.VIEW.ASYNC.S ;  /* 0x00000000000073c6 */ /* 0x000e640000000000 */
[----:B-1----:R1:W2:Y:S02]  /*0f50*/  @!UP3 SYNCS.EXCH.64 URZ, [UR18], UR20 ;  /* 0x0000001412ffb5b2 */ /* 0x0022a40008000100 */
[----:B--2---:R-:W-:Y:S01]  /*0f60*/  BAR.SYNC.DEFER_BLOCKING 0x0 ;  /* 0x0000000000007b1d */ /* 0x004fe20000010000 */
[----:B------:R-:W-:-:S02]  /*0f70*/  IMAD R41, R14, 0x2, R49 ;  /* 0x000000020e297824 */ /* 0x000fc400078e0231 */
[----:B------:R-:W-:Y:S02]  /*0f80*/  IMAD.U32 R8, RZ, RZ, UR6 ;  /* 0x00000006ff087e24 */ /* 0x000fe4000f8e00ff */
[----:B------:R-:W-:Y:S01]  /*0f90*/  IMAD R33, R6, 0x2, R41 ;  /* 0x0000000206217824 */ /* 0x000fe200078e0229 */
[----:B0-----:R-:W-:Y:S02]  /*0fa0*/  LOP3.LUT R4, R0, 0xa, RZ, 0xfc, !PT ;  /* 0x0000000a00047812 */ /* 0x001fe400078efcff */
[----:B------:R-:W-:Y:S01]  /*0fb0*/  IADD3 R48, P5, PT, R49, R20, RZ ;  /* 0x0000001431307210 */ /* 0x000fe20007fbe0ff */
[----:B------:R-:W-:-:S03]  /*0fc0*/  IMAD R47, R8, 0x4, R33 ;  /* 0x00000004082f7824 */ /* 0x000fc600078e0221 */
[-C--:B------:R-:W-:Y:S02]  /*0fd0*/  LEA.HI.X.SX32 R49, R49, R21.reuse, 0x1, P5 ;  /* 0x0000001531317211 */ /* 0x080fe400028f0eff */
[CC--:B------:R-:W-:Y:S01]  /*0fe0*/  IADD3 R46, P5, PT, R47.reuse, R20.reuse, RZ ;  /* 0x000000142f2e7210 */ /* 0x0c0fe20007fbe0ff */
[----:B------:R-:W2:Y:S01]  /*0ff0*/  @P2 LDG.E.U8 R70, desc[UR16][R50.64] ;  /* 0x0000001032462981 */ /* 0x000ea2000c1e1100 */
[----:B------:R-:W-:Y:S02]  /*1000*/  PLOP3.LUT P2, PT, PT, PT, UP2, 0x80, 0x8 ;  /* 0x000000000008781c */ /* 0x000fe40003f4f028 */
[----:B------:R-:W-:Y:S02]  /*1010*/  PRMT R66, RZ, 0x7610, R66 ;  /* 0x00007610ff427816 */ /* 0x000fe40000000042 */
[----:B------:R-:W-:Y:S01]  /*1020*/  ISETP.LT.AND P2, PT, R4, UR22, P2 ;  /* 0x0000001604007c0c */ /* 0x000fe20009741270 */
[----:B------:R-:W-:Y:S01]  /*1030*/  IMAD.U32 R4, RZ, RZ, UR6 ;  /* 0x00000006ff047e24 */ /* 0x000fe2000f8e00ff */
[----:B------:R-:W-:Y:S01]  /*1040*/  PRMT R77, RZ, 0x7610, R77 ;  /* 0x00007610ff4d7816 */ /* 0x000fe2000000004d */
[----:B------:R-:W-:Y:S01]  /*1050*/  IMAD.U32 R10, RZ, RZ, UR6 ;  /* 0x00000006ff0a7e24 */ /* 0x000fe2000f8e00ff */
[----:B------:R-:W3:Y:S01]  /*1060*/  @P4 LDG.E.U8 R66, desc[UR16][R48.64] ;  /* 0x0000001030424981 */ /* 0x000ee2000c1e1100 */
[----:B------:R-:W-:Y:S01]  /*1070*/  IMAD R39, R4, 0x2, R47 ;  /* 0x0000000204277824 */ /* 0x000fe200078e022f */
[----:B------:R-:W-:Y:S01]  /*1080*/  LEA.HI.X.SX32 R47, R47, R21, 0x1, P5 ;  /* 0x000000152f2f7211 */ /* 0x000fe200028f0eff */
[----:B------:R-:W-:Y:S01]  /*1090*/  IMAD.U32 R5, RZ, RZ, UR13 ;  /* 0x0000000dff057e24 */ /* 0x000fe2000f8e00ff */
[----:B------:R-:W-:Y:S01]  /*10a0*/  IADD3 R42, P5, PT, R43, R20, RZ ;  /* 0x000000142b2a7210 */ /* 0x000fe20007fbe0ff */
[----:B------:R-:W-:Y:S01]  /*10b0*/  IMAD R29, R6, 0x2, R39 ;  /* 0x00000002061d7824 */ /* 0x000fe200078e0227 */
[----:B------:R-:W-:-:S02]  /*10c0*/  LOP3.LUT R4, R0, 0x12, RZ, 0xfc, !PT ;  /* 0x0000001200047812 */ /* 0x000fc400078efcff */
[----:B------:R-:W-:Y:S01]  /*10d0*/  LEA.HI.X.SX32 R43, R43, R21, 0x1, P5 ;  /* 0x000000152b2b7211 */ /* 0x000fe200028f0eff */
[----:B------:R-:W-:Y:S01]  /*10e0*/  IMAD R25, R8, 0x2, R29 ;  /* 0x0000000208197824 */ /* 0x000fe200078e021d */
[----:B------:R-:W-:Y:S02]  /*10f0*/  PLOP3.LUT P4, PT, PT, PT, UP2, 0x80, 0x8 ;  /* 0x000000000008781c */ /* 0x000fe40003f8f028 */
[----:B------:R-:W-:Y:S01]  /*1100*/  PRMT R74, RZ, 0x7610, R74 ;  /* 0x00007610ff4a7816 */ /* 0x000fe2000000004a */
[----:B------:R-:W-:Y:S01]  /*1110*/  IMAD R7, R10, 0x2, R25 ;  /* 0x000000020a077824 */ /* 0x000fe200078e0219 */
[----:B------:R-:W4:Y:S01]  /*1120*/  @P1 LDG.E.U8 R77, desc[UR16][R42.64] ;  /* 0x000000102a4d1981 */ /* 0x000f22000c1e1100 */
[-C--:B------:R-:W-:Y:S02]  /*1130*/  IADD3 R40, P1, PT, R41, R20.reuse, RZ ;  /* 0x0000001429287210 */ /* 0x080fe40007f3e0ff */
[----:B------:R-:W-:Y:S01]  /*1140*/  ISETP.LT.AND P4, PT, R4, UR22, P4 ;  /* 0x0000001604007c0c */ /* 0x000fe2000a781270 */
[----:B------:R-:W5:Y:S01]  /*1150*/  @P3 LDG.E.U8 R74, desc[UR16][R46.64] ;  /* 0x000000102e4a3981 */ /* 0x000f62000c1e1100 */
[----:B------:R-:W-:-:S02]  /*1160*/  IADD3 R44, P3, PT, R7, R20, RZ ;  /* 0x00000014072c7210 */ /* 0x000fc40007f7e0ff */
[-C--:B------:R-:W-:Y:S02]  /*1170*/  LEA.HI.X.SX32 R41, R41, R21.reuse, 0x1, P1 ;  /* 0x0000001529297211 */ /* 0x080fe400008f0eff */
[----:B------:R-:W-:Y:S02]  /*1180*/  IADD3 R38, P1, PT, R39, R20, RZ ;  /* 0x0000001427267210 */ /* 0x000fe40007f3e0ff */
[----:B------:R-:W-:Y:S02]  /*1190*/  PRMT R52, RZ, 0x7610, R52 ;  /* 0x00007610ff347816 */ /* 0x000fe40000000034 */
[-C--:B------:R-:W-:Y:S02]  /*11a0*/  LEA.HI.X.SX32 R45, R7, R21.reuse, 0x1, P3 ;  /* 0x00000015072d7211 */ /* 0x080fe400018f0eff */
[----:B------:R-:W-:Y:S02]  /*11b0*/  PRMT R59, RZ, 0x7610, R59 ;  /* 0x00007610ff3b7816 */ /* 0x000fe4000000003b */
[----:B------:R-:W-:Y:S01]  /*11c0*/  PRMT R61, RZ, 0x7610, R61 ;  /* 0x00007610ff3d7816 */ /* 0x000fe2000000003d */
[----:B------:R-:W2:Y:S01]  /*11d0*/  @P0 LDG.E.U8 R52, desc[UR16][R44.64] ;  /* 0x000000102c340981 */ /* 0x000ea2000c1e1100 */
[----:B------:R-:W-:-:S02]  /*11e0*/  LEA.HI.X.SX32 R39, R39, R21, 0x1, P1 ;  /* 0x0000001527277211 */ /* 0x000fc400008f0eff */
[----:B------:R-:W-:Y:S01]  /*11f0*/  IABS R6, R5 ;  /* 0x0000000500067213 */ /* 0x000fe20000000000 */
[----:B------:R-:W2:Y:S04]  /*1200*/  @P2 LDG.E.U8 R59, desc[UR16][R40.64] ;  /* 0x00000010283b2981 */ /* 0x000ea8000c1e1100 */
[----:B------:R-:W2:Y:S01]  /*1210*/  @P4 LDG.E.U8 R61, desc[UR16][R38.64] ;  /* 0x00000010263d4981 */ /* 0x000ea2000c1e1100 */
[----:B------:R-:W0:Y:S01]  /*1220*/  I2F.RP R4, R6 ;  /* 0x0000000600047306 */ /* 0x000e220000209400 */
[----:B------:R-:W-:Y:S02]  /*1230*/  LOP3.LUT R5, R0, 0x1a, RZ, 0xfc, !PT ;  /* 0x0000001a00057812 */ /* 0x000fe400078efcff */
[----:B------:R-:W-:Y:S02]  /*1240*/  PLOP3.LUT P3, PT, PT, PT, UP2, 0x80, 0x8 ;  /* 0x000000000008781c */ /* 0x000fe40003f6f028 */
[----:B------:R-:W-:-:S03]  /*1250*/  PLOP3.LUT P0, PT, PT, PT, UP2, 0x80, 0x8 ;  /* 0x000000000008781c */ /* 0x000fc60003f0f028 */
[----:B0-----:R-:W0:Y:S01]  /*1260*/  MUFU.RCP R4, R4 ;  /* 0x0000000400047308 */ /* 0x001e220000001000 */
[----:B------:R-:W-:Y:S02]  /*1270*/  ISETP.LT.AND P3, PT, R5, UR22, P3 ;  /* 0x0000001605007c0c */ /* 0x000fe40009f61270 */
[C---:B------:R-:W-:Y:S02]  /*1280*/  LOP3.LUT R5, R0.reuse, 0x4, RZ, 0xfc, !PT ;  /* 0x0000000400057812 */ /* 0x040fe400078efcff */
[----:B------:R-:W-:Y:S02]  /*1290*/  PLOP3.LUT P1, PT, PT, PT, UP2, 0x80, 0x8 ;  /* 0x000000000008781c */ /* 0x000fe40003f2f028 */
[----:B------:R-:W-:Y:S02]  /*12a0*/  ISETP.LT.AND P0, PT, R5, UR22, P0 ;  /* 0x0000001605007c0c */ /* 0x000fe40008701270 */
[----:B------:R-:W-:-:S04]  /*12b0*/  LOP3.LUT R5, R0, 0xc, RZ, 0xfc, !PT ;  /* 0x0000000c00057812 */ /* 0x000fc800078efcff */
[----:B------:R-:W-:Y:S01]  /*12c0*/  ISETP.LT.AND P1, PT, R5, UR22, P1 ;  /* 0x0000001605007c0c */ /* 0x000fe20008f21270 */
[----:B0-----:R-:W-:-:S04]  /*12d0*/  VIADD R4, R4, 0xffffffe ;  /* 0x0ffffffe04047836 */ /* 0x001fc80000000000 */
[----:B------:R0:W1:Y:S01]  /*12e0*/  F2I.FTZ.U32.TRUNC.NTZ R5, R4 ;  /* 0x0000000400057305 */ /* 0x000062000021f000 */
[----:B------:R-:W-:Y:S02]  /*12f0*/  UIADD3 UR4, UPT, UPT, UR4, UR15, URZ ;  /* 0x0000000f04047290 */ /* 0x000fe4000fffe0ff */
[----:B------:R-:W-:-:S04]  /*1300*/  USHF.L.U32 UR11, UR11, 0x6, URZ ;  /* 0x000000060b0b7899 */ /* 0x000fc800080006ff */
[----:B------:R-:W-:Y:S01]  /*1310*/  ULOP3.LUT UR4, UR11, 0x23, UR4, 0xf8, !UPT ;  /* 0x000000230b047892 */ /* 0x000fe2000f8ef804 */
[----:B------:R-:W-:Y:S02]  /*1320*/  IMAD R7, R8, 0x2, R7 ;  /* 0x0000000208077824 */ /* 0x000fe400078e0207 */
[----:B0-----:R-:W-:Y:S01]  /*1330*/  IMAD.MOV.U32 R4, RZ, RZ, RZ ;  /* 0x000000ffff047224 */ /* 0x001fe200078e00ff */
[----:B------:R-:W-:Y:S02]  /*1340*/  ULOP3.LUT UR5, UR4, 0x4, URZ, 0xfc, !UPT ;  /* 0x0000000404057892 */ /* 0x000fe4000f8efcff */
[----:B------:R-:W-:Y:S02]  /*1350*/  IMAD.U32 R8, RZ, RZ, UR4 ;  /* 0x00000004ff087e24 */ /* 0x000fe4000f8e00ff */
[----:B-1----:R-:W-:-:S04]  /*1360*/  IMAD.MOV R9, RZ, RZ, -R5 ;  /* 0x000000ffff097224 */ /* 0x002fc800078e0a05 */
[----:B------:R-:W-:Y:S01]  /*1370*/  IMAD R9, R9, R6, RZ ;  /* 0x0000000609097224 */ /* 0x000fe200078e02ff */
[----:B------:R-:W-:Y:S01]  /*1380*/  IABS R8, R8 ;  /* 0x0000000800087213 */ /* 0x000fe20000000000 */
[----:B------:R-:W-:Y:S02]  /*1390*/  ULOP3.LUT UR12, UR4, 0x8, URZ, 0xfc, !UPT ;  /* 0x00000008040c7892 */ /* 0x000fe4000f8efcff */
[----:B------:R-:W-:-:S04]  /*13a0*/  IMAD.HI.U32 R4, R5, R9, R4 ;  /* 0x0000000905047227 */ /* 0x000fc800078e0004 */
[----:B------:R-:W-:Y:S02]  /*13b0*/  IMAD.U32 R5, RZ, RZ, UR5 ;  /* 0x00000005ff057e24 */ /* 0x000fe4000f8e00ff */
[----:B------:R-:W-:Y:S02]  /*13c0*/  IMAD.MOV.U32 R9, RZ, RZ, R8 ;  /* 0x000000ffff097224 */ /* 0x000fe400078e0008 */
[----:B------:R-:W-:Y:S01]  /*13d0*/  IMAD.U32 R8, RZ, RZ, UR12 ;  /* 0x0000000cff087e24 */ /* 0x000fe2000f8e00ff */
[----:B------:R-:W-:Y:S01]  /*13e0*/  IABS R11, R5 ;  /* 0x00000005000b7213 */ /* 0x000fe20000000000 */
[----:B------:R-:W-:Y:S01]  /*13f0*/  IMAD.HI.U32 R5, R4, R9, RZ ;  /* 0x0000000904057227 */ /* 0x000fe200078e00ff */
[----:B------:R-:W-:Y:S02]  /*1400*/  ULOP3.LUT UR19, UR4, 0xc, URZ, 0xfc, !UPT ;  /* 0x0000000c04137892 */ /* 0x000fe4000f8efcff */
[----:B------:R-:W-:Y:S01]  /*1410*/  IABS R13, R8 ;  /* 0x00000008000d7213 */ /* 0x000fe20000000000 */
[----:B------:R-:W-:-:S02]  /*1420*/  IMAD.MOV R5, RZ, RZ, -R5 ;  /* 0x000000ffff057224 */ /* 0x000fc400078e0a05 */
[----:B------:R-:W-:-:S04]  /*1430*/  IMAD.HI.U32 R8, R4, R11, RZ ;  /* 0x0000000b04087227 */ /* 0x000fc800078e00ff */
[----:B------:R-:W-:Y:S02]  /*1440*/  IMAD.U32 R10, RZ, RZ, UR19 ;  /* 0x00000013ff0a7e24 */ /* 0x000fe4000f8e00ff */
[----:B------:R-:W-:Y:S02]  /*1450*/  IMAD R5, R6, R5, R9 ;  /* 0x0000000506057224 */ /* 0x000fe400078e0209 */
[----:B------:R-:W-:Y:S01]  /*1460*/  IMAD.HI.U32 R9, R4, R13, RZ ;  /* 0x0000000d04097227 */ /* 0x000fe200078e00ff */
[----:B------:R-:W-:Y:S01]  /*1470*/  ULOP3.LUT UR20, UR4, 0x10, URZ, 0xfc, !UPT ;  /* 0x0000001004147892 */ /* 0x000fe2000f8efcff */
[----:B------:R-:W-:Y:S01]  /*1480*/  IABS R15, R10 ;  /* 0x0000000a000f7213 */ /* 0x000fe20000000000 */
[----:B------:R-:W-:Y:S01]  /*1490*/  ULOP3.LUT UR21, UR4, 0x14, URZ, 0xfc, !UPT ;  /* 0x0000001404157892 */ /* 0x000fe2000f8efcff */
[----:B------:R-:W-:Y:S02]  /*14a0*/  IMAD.MOV R8, RZ, RZ, -R8 ;  /* 0x000000ffff087224 */ /* 0x000fe400078e0a08 */
[----:B------:R-:W-:Y:S01]  /*14b0*/  IMAD.MOV R10, RZ, RZ, -R9 ;  /* 0x000000ffff0a7224 */ /* 0x000fe200078e0a09 */
[----:B------:R-:W-:Y:S01]  /*14c0*/  ULOP3.LUT UR23, UR4, 0x18, URZ, 0xfc, !UPT ;  /* 0x0000001804177892 */ /* 0x000fe2000f8efcff */
[C---:B------:R-:W-:Y:S01]  /*14d0*/  IMAD R9, R6.reuse, R8, R11 ;  /* 0x0000000806097224 */ /* 0x040fe200078e020b */
[----:B------:R-:W-:Y:S01]  /*14e0*/  IADD3 R36, P2, PT, R7, R20, RZ ;  /* 0x0000001407247210 */ /* 0x000fe20007f5e0ff */
[----:B------:R-:W-:-:S02]  /*14f0*/  IMAD R11, R6, R10, R13 ;  /* 0x0000000a060b7224 */ /* 0x000fc400078e020d */
[----:B------:R-:W-:Y:S02]  /*1500*/  IMAD.U32 R10, RZ, RZ, UR20 ;  /* 0x00000014ff0a7e24 */ /* 0x000fe4000f8e00ff */
[----:B------:R-:W-:Y:S02]  /*1510*/  IMAD.U32 R12, RZ, RZ, UR21 ;  /* 0x00000015ff0c7e24 */ /* 0x000fe4000f8e00ff */
[----:B------:R-:W-:Y:S01]  /*1520*/  IMAD.HI.U32 R8, R4, R15, RZ ;  /* 0x0000000f04087227 */ /* 0x000fe200078e00ff */
[----:B------:R-:W-:Y:S01]  /*1530*/  LEA.HI.X.SX32 R37, R7, R21, 0x1, P2 ;  /* 0x0000001507257211 */ /* 0x000fe200010f0eff */
[----:B------:R-:W-:Y:S02]  /*1540*/  ULOP3.LUT UR24, UR4, 0x1c, URZ, 0xfc, !UPT ;  /* 0x0000001c04187892 */ /* 0x000fe4000f8efcff */
[----:B------:R-:W-:Y:S01]  /*1550*/  IMAD.U32 R13, RZ, RZ, UR23 ;  /* 0x00000017ff0d7e24 */ /* 0x000fe2000f8e00ff */
[----:B------:R-:W-:Y:S01]  /*1560*/  IADD3 R34, P2, PT, R35, R20, RZ ;  /* 0x0000001423227210 */ /* 0x000fe20007f5e0ff */
[----:B------:R-:W-:Y:S01]  /*1570*/  IMAD.MOV R8, RZ, RZ, -R8 ;  /* 0x000000ffff087224 */ /* 0x000fe200078e0a08 */
[----:B------:R-:W-:-:S02]  /*1580*/  IABS R17, R10 ;  /* 0x0000000a00117213 */ /* 0x000fc40000000000 */
[----:B------:R-:W-:Y:S02]  /*1590*/  IABS R19, R12 ;  /* 0x0000000c00137213 */ /* 0x000fe40000000000 */
[----:B------:R-:W-:Y:S01]  /*15a0*/  IABS R23, R13 ;  /* 0x0000000d00177213 */ /* 0x000fe20000000000 */
[----:B------:R-:W-:Y:S01]  /*15b0*/  IMAD R13, R6, R8, R15 ;  /* 0x00000008060d7224 */ /* 0x000fe200078e020f */
[----:B------:R-:W-:Y:S01]  /*15c0*/  LEA.HI.X.SX32 R35, R35, R21, 0x1, P2 ;  /* 0x0000001523237211 */ /* 0x000fe200010f0eff */
[C---:B------:R-:W-:Y:S01]  /*15d0*/  IMAD.HI.U32 R8, R4.reuse, R17, RZ ;  /* 0x0000001104087227 */ /* 0x040fe200078e00ff */
[----:B------:R-:W-:Y:S02]  /*15e0*/  IADD3 R32, P2, PT, R33, R20, RZ ;  /* 0x0000001421207210 */ /* 0x000fe40007f5e0ff */
[----:B------:R-:W-:Y:S01]  /*15f0*/  PRMT R69, RZ, 0x7610, R69 ;  /* 0x00007610ff457816 */ /* 0x000fe20000000045 */
[----:B------:R-:W-:Y:S02]  /*1600*/  IMAD.U32 R14, RZ, RZ, UR24 ;  /* 0x00000018ff0e7e24 */ /* 0x000fe4000f8e00ff */
[----:B------:R-:W-:Y:S01]  /*1610*/  IMAD.HI.U32 R10, R4, R19, RZ ;  /* 0x00000013040a7227 */ /* 0x000fe200078e00ff */
[----:B------:R-:W-:-:S02]  /*1620*/  PRMT R67, RZ, 0x7610, R67 ;  /* 0x00007610ff437816 */ /* 0x000fc40000000043 */
[----:B------:R-:W-:Y:S01]  /*1630*/  LEA.HI.X.SX32 R33, R33, R21, 0x1, P2 ;  /* 0x0000001521217211 */ /* 0x000fe200010f0eff */
[----:B------:R-:W-:Y:S01]  /*1640*/  IMAD.MOV R8, RZ, RZ, -R8 ;  /* 0x000000ffff087224 */ /* 0x000fe200078e0a08 */
[----:B------:R-:W-:Y:S01]  /*1650*/  PRMT R53, RZ, 0x7610, R53 ;  /* 0x00007610ff357816 */ /* 0x000fe20000000035 */
[----:B------:R-:W-:Y:S01]  /*1660*/  IMAD.MOV R10, RZ, RZ, -R10 ;  /* 0x000000ffff0a7224 */ /* 0x000fe200078e0a0a */
[----:B------:R-:W-:Y:S01]  /*1670*/  IABS R27, R14 ;  /* 0x0000000e001b7213 */ /* 0x000fe20000000000 */
[----:B------:R-:W4:Y:S01]  /*1680*/  @P0 LDG.E.U8 R69, desc[UR16][R34.64] ;  /* 0x0000001022450981 */ /* 0x000f22000c1e1100 */
[C---:B------:R-:W-:Y:S01]  /*1690*/  IMAD R15, R6.reuse, R8, R17 ;  /* 0x00000008060f7224 */ /* 0x040fe200078e0211 */
[C---:B------:R-:W-:Y:S01]  /*16a0*/  ISETP.GT.U32.AND P0, PT, R6.reuse, R5, PT ;  /* 0x000000050600720c */ /* 0x040fe20003f04070 */
[C---:B------:R-:W-:Y:S01]  /*16b0*/  IMAD R17, R6.reuse, R10, R19 ;  /* 0x0000000a06117224 */ /* 0x040fe200078e0213 */
[----:B------:R-:W4:Y:S01]  /*16c0*/  @P1 LDG.E.U8 R67, desc[UR16][R32.64] ;  /* 0x0000001020431981 */ /* 0x000f22000c1e1100 */
[----:B------:R-:W-:Y:S01]  /*16d0*/  ISETP.GT.U32.AND P5, PT, R6, R9, PT ;  /* 0x000000090600720c */ /* 0x000fe20003fa4070 */
[----:B------:R-:W-:Y:S01]  /*16e0*/  IMAD.HI.U32 R12, R4, R23, RZ ;  /* 0x00000017040c7227 */ /* 0x000fe200078e00ff */
[----:B------:R-:W-:Y:S01]  /*16f0*/  ISETP.GT.U32.AND P1, PT, R6, R11, PT ;  /* 0x0000000b0600720c */ /* 0x000fe20003f24070 */
[----:B------:R-:W4:Y:S02]  /*1700*/  @P3 LDG.E.U8 R53, desc[UR16][R36.64] ;  /* 0x0000001024353981 */ /* 0x000f24000c1e1100 */
[----:B------:R-:W-:Y:S01]  /*1710*/  IMAD.HI.U32 R4, R4, R27, RZ ;  /* 0x0000001b04047227 */ /* 0x000fe200078e00ff */
[----:B------:R-:W-:-:S02]  /*1720*/  ISETP.GT.U32.AND P2, PT, R6, R13, PT ;  /* 0x0000000d0600720c */ /* 0x000fc40003f44070 */
[C---:B------:R-:W-:Y:S01]  /*1730*/  ISETP.GT.U32.AND P3, PT, R6.reuse, R15, PT ;  /* 0x0000000f0600720c */ /* 0x040fe20003f64070 */
[----:B------:R-:W-:Y:S01]  /*1740*/  IMAD.MOV R12, RZ, RZ, -R12 ;  /* 0x000000ffff0c7224 */ /* 0x000fe200078e0a0c */
[C---:B------:R-:W-:Y:S01]  /*1750*/  ISETP.GT.U32.AND P4, PT, R6.reuse, R17, PT ;  /* 0x000000110600720c */ /* 0x040fe20003f84070 */
[----:B------:R-:W-:Y:S02]  /*1760*/  IMAD.MOV R4, RZ, RZ, -R4 ;  /* 0x000000ffff047224 */ /* 0x000fe400078e0a04 */
[C---:B------:R-:W-:Y:S02]  /*1770*/  IMAD R19, R6.reuse, R12, R23 ;  /* 0x0000000c06137224 */ /* 0x040fe400078e0217 */
[C---:B------:R-:W-:Y:S02]  /*1780*/  IMAD R23, R6.reuse, R4, R27 ;  /* 0x0000000406177224 */ /* 0x040fe400078e021b */
[--C-:B------:R-:W-:Y:S01]  /*1790*/  @!P0 IMAD.IADD R5, R5, 0x1, -R6.reuse ;  /* 0x0000000105058824 */ /* 0x100fe200078e0a06 */
[----:B------:R-:W-:Y:S01]  /*17a0*/  ISETP.GT.U32.AND P0, PT, R6, R19, PT ;  /* 0x000000130600720c */ /* 0x000fe20003f04070 */
[----:B------:R-:W-:-:S02]  /*17b0*/  @!P5 IMAD.IADD R9, R9, 0x1, -R6 ;  /* 0x000000010909d824 */ /* 0x000fc400078e0a06 */
[--C-:B------:R-:W-:Y:S01]  /*17c0*/  @!P1 IMAD.IADD R11, R11, 0x1, -R6.reuse ;  /* 0x000000010b0b9824 */ /* 0x100fe200078e0a06 */
[C---:B------:R-:W-:Y:S01]  /*17d0*/  ISETP.GT.U32.AND P1, PT, R6.reuse, R23, PT ;  /* 0x000000170600720c */ /* 0x040fe20003f24070 */
[--C-:B------:R-:W-:Y:S01]  /*17e0*/  @!P2 IMAD.IADD R13, R13, 0x1, -R6.reuse ;  /* 0x000000010d0da824 */ /* 0x100fe200078e0a06 */
[C---:B------:R-:W-:Y:S01]  /*17f0*/  ISETP.GT.U32.AND P2, PT, R6.reuse, R5, PT ;  /* 0x000000050600720c */ /* 0x040fe20003f44070 */
[--C-:B------:R-:W-:Y:S01]  /*1800*/  @!P3 IMAD.IADD R15, R15, 0x1, -R6.reuse ;  /* 0x000000010f0fb824 */ /* 0x100fe200078e0a06 */
[C---:B------:R-:W-:Y:S01]  /*1810*/  ISETP.GT.U32.AND P3, PT, R6.reuse, R9, PT ;  /* 0x000000090600720c */ /* 0x040fe20003f64070 */
[----:B------:R-:W-:Y:S01]  /*1820*/  @!P4 IMAD.IADD R17, R17, 0x1, -R6 ;  /* 0x000000011111c824 */ /* 0x000fe200078e0a06 */
[----:B------:R-:W-:-:S03]  /*1830*/  ISETP.GT.U32.AND P4, PT, R6, R11, PT ;  /* 0x0000000b0600720c */ /* 0x000fc60003f84070 */
[----:B------:R-:W-:-:S04]  /*1840*/  @!P0 IMAD.IADD R19, R19, 0x1, -R6 ;  /* 0x0000000113138824 */ /* 0x000fc800078e0a06 */
[--C-:B------:R-:W-:Y:S02]  /*1850*/  @!P1 IMAD.IADD R23, R23, 0x1, -R6.reuse ;  /* 0x0000000117179824 */ /* 0x100fe400078e0a06 */
[--C-:B------:R-:W-:Y:S01]  /*1860*/  @!P2 IMAD.IADD R5, R5, 0x1, -R6.reuse ;  /* 0x000000010505a824 */ /* 0x100fe200078e0a06 */
[C---:B------:R-:W-:Y:S01]  /*1870*/  ISETP.GT.U32.AND P2, PT, R6.reuse, R15, PT ;  /* 0x0000000f0600720c */ /* 0x040fe20003f44070 */
[--C-:B------:R-:W-:Y:S01]  /*1880*/  @!P3 IMAD.IADD R9, R9, 0x1, -R6.reuse ;  /* 0x000000010909b824 */ /* 0x100fe200078e0a06 */
[C---:B------:R-:W-:Y:S01]  /*1890*/  ISETP.GT.U32.AND P3, PT, R6.reuse, R19, PT ;  /* 0x000000130600720c */ /* 0x040fe20003f64070 */
[----:B------:R-:W-:Y:S01]  /*18a0*/  @!P4 IMAD.IADD R11, R11, 0x1, -R6 ;  /* 0x000000010b0bc824 */ /* 0x000fe200078e0a06 */
[C---:B------:R-:W-:Y:S02]  /*18b0*/  ISETP.GT.U32.AND P4, PT, R6.reuse, R23, PT ;  /* 0x000000170600720c */ /* 0x040fe40003f84070 */
[C---:B------:R-:W-:Y:S02]  /*18c0*/  ISETP.GT.U32.AND P1, PT, R6.reuse, R13, PT ;  /* 0x0000000d0600720c */ /* 0x040fe40003f24070 */
[----:B------:R-:W-:-:S05]  /*18d0*/  ISETP.GT.U32.AND P0, PT, R6, R17, PT ;  /* 0x000000110600720c */ /* 0x000fca0003f04070 */
[--C-:B------:R-:W-:Y:S01]  /*18e0*/  @!P2 IMAD.IADD R15, R15, 0x1, -R6.reuse ;  /* 0x000000010f0fa824 */ /* 0x100fe200078e0a06 */
[----:B------:R-:W-:Y:S01]  /*18f0*/  ISETP.LE.AND P2, PT, RZ, UR5, PT ;  /* 0x00000005ff007c0c */ /* 0x000fe2000bf43270 */
[--C-:B------:R-:W-:Y:S01]  /*1900*/  @!P3 IMAD.IADD R19, R19, 0x1, -R6.reuse ;  /* 0x000000011313b824 */ /* 0x100fe200078e0a06 */
[----:B------:R-:W-:Y:S01]  /*1910*/  ISETP.LE.AND P3, PT, RZ, UR19, PT ;  /* 0x00000013ff007c0c */ /* 0x000fe2000bf63270 */
[--C-:B------:R-:W-:Y:S01]  /*1920*/  @!P4 IMAD.IADD R23, R23, 0x1, -R6.reuse ;  /* 0x000000011717c824 */ /* 0x100fe200078e0a06 */
[----:B------:R-:W-:Y:S01]  /*1930*/  ISETP.LE.AND P4, PT, RZ, UR20, PT ;  /* 0x00000014ff007c0c */ /* 0x000fe2000bf83270 */
[--C-:B------:R-:W-:Y:S01]  /*1940*/  @!P1 IMAD.IADD R13, R13, 0x1, -R6.reuse ;  /* 0x000000010d0d9824 */ /* 0x100fe200078e0a06 */
[----:B------:R-:W-:Y:S01]  /*1950*/  ISETP.LE.AND P1, PT, RZ, UR4, PT ;  /* 0x00000004ff007c0c */ /* 0x000fe2000bf23270 */
[----:B------:R-:W-:Y:S01]  /*1960*/  @!P0 IMAD.IADD R17, R17, 0x1, -R6 ;  /* 0x0000000111118824 */ /* 0x000fe200078e0a06 */
[----:B------:R-:W-:Y:S01]  /*1970*/  ISETP.LE.AND P0, PT, RZ, UR12, PT ;  /* 0x0000000cff007c0c */ /* 0x000fe2000bf03270 */
[----:B------:R-:W-:-:S04]  /*1980*/  IMAD.U32 R4, RZ, RZ, UR6 ;  /* 0x00000006ff047e24 */ /* 0x000fc8000f8e00ff */
[----:B------:R-:W-:Y:S01]  /*1990*/  @!P2 IMAD.MOV R9, RZ, RZ, -R9 ;  /* 0x000000ffff09a224 */ /* 0x000fe200078e0a09 */
[----:B------:R-:W-:Y:S01]  /*19a0*/  ISETP.LE.AND P2, PT, RZ, UR21, PT ;  /* 0x00000015ff007c0c */ /* 0x000fe2000bf43270 */
[----:B------:R-:W-:Y:S01]  /*19b0*/  @!P3 IMAD.MOV R13, RZ, RZ, -R13 ;  /* 0x000000ffff0db224 */ /* 0x000fe200078e0a0d */
[----:B------:R-:W-:Y:S01]  /*19c0*/  ISETP.LE.AND P3, PT, RZ, UR23, PT ;  /* 0x00000017ff007c0c */ /* 0x000fe2000bf63270 */
[----:B------:R-:W-:Y:S01]  /*19d0*/  @!P4 IMAD.MOV R15, RZ, RZ, -R15 ;  /* 0x000000ffff0fc224 */ /* 0x000fe200078e0a0f */
[----:B------:R-:W-:Y:S01]  /*19e0*/  ISETP.LE.AND P4, PT, RZ, UR24, PT ;  /* 0x00000018ff007c0c */ /* 0x000fe2000bf83270 */
[----:B------:R-:W-:Y:S01]  /*19f0*/  @!P1 IMAD.MOV R5, RZ, RZ, -R5 ;  /* 0x000000ffff059224 */ /* 0x000fe200078e0a05 */
[C---:B------:R-:W-:Y:S01]  /*1a00*/  LOP3.LUT R6, R0.reuse, 0x6, RZ, 0xfc, !PT ;  /* 0x0000000600067812 */ /* 0x040fe200078efcff */
[----:B------:R-:W-:Y:S01]  /*1a10*/  @!P0 IMAD.MOV R11, RZ, RZ, -R11 ;  /* 0x000000ffff0b8224 */ /* 0x000fe200078e0a0b */
[----:B------:R-:W-:Y:S01]  /*1a20*/  LOP3.LUT R8, R0, 0x16, RZ, 0xfc, !PT ;  /* 0x0000001600087812 */ /* 0x000fe200078efcff */
[----:B------:R-:W0:Y:S01]  /*1a30*/  LDCU UR12, c[0x0][0x3b0] ;  /* 0x00007600ff0c77ac */ /* 0x000e220008000800 */
[----:B------:R-:W-:-:S02]  /*1a40*/  PLOP3.LUT P1, PT, PT, PT, UP2, 0x80, 0x8 ;  /* 0x000000000008781c */ /* 0x000fc40003f2f028 */
[----:B------:R-:W-:Y:S01]  /*1a50*/  PLOP3.LUT P0, PT, PT, PT, UP2, 0x80, 0x8 ;  /* 0x000000000008781c */ /* 0x000fe20003f0f028 */
[----:B------:R-:W-:Y:S01]  /*1a60*/  @!P2 IMAD.MOV R17, RZ, RZ, -R17 ;  /* 0x000000ffff11a224 */ /* 0x000fe200078e0a11 */
[----:B------:R-:W-:Y:S01]  /*1a70*/  ISETP.NE.AND P2, PT, RZ, UR13, PT ;  /* 0x0000000dff007c0c */ /* 0x000fe2000bf45270 */
[----:B------:R-:W-:Y:S01]  /*1a80*/  @!P3 IMAD.MOV R19, RZ, RZ, -R19 ;  /* 0x000000ffff13b224 */ /* 0x000fe200078e0a13 */
[----:B------:R-:W-:Y:S01]  /*1a90*/  LOP3.LUT R60, RZ, UR13, RZ, 0x33, !PT ;  /* 0x0000000dff3c7c12 */ /* 0x000fe2000f8e33ff */
[----:B------:R-:W-:Y:S01]  /*1aa0*/  @!P4 IMAD.MOV R23, RZ, RZ, -R23 ;  /* 0x000000ffff17c224 */ /* 0x000fe200078e0a17 */
[----:B------:R-:W-:Y:S01]  /*1ab0*/  ISETP.LT.AND P1, PT, R6, UR22, P1 ;  /* 0x0000001606007c0c */ /* 0x000fe20008f21270 */
[----:B------:R-:W-:Y:S01]  /*1ac0*/  IMAD R7, R4, 0x2, R7 ;  /* 0x0000000204077824 */ /* 0x000fe200078e0207 */
[----:B------:R-:W-:Y:S02]  /*1ad0*/  ISETP.LT.AND P0, PT, R8, UR22, P0 ;  /* 0x0000001608007c0c */ /* 0x000fe40008701270 */
[----:B------:R-:W-:-:S02]  /*1ae0*/  SEL R8, R60, R5, !P2 ;  /* 0x000000053c087207 */ /* 0x000fc40005000000 */
[C---:B------:R-:W-:Y:S02]  /*1af0*/  SEL R6, R60.reuse, R9, !P2 ;  /* 0x000000093c067207 */ /* 0x040fe40005000000 */
[C---:B------:R-:W-:Y:S02]  /*1b00*/  SEL R4, R60.reuse, R11, !P2 ;  /* 0x0000000b3c047207 */ /* 0x040fe40005000000 */
[C---:B------:R-:W-:Y:S02]  /*1b10*/  SEL R13, R60.reuse, R13, !P2 ;  /* 0x0000000d3c0d7207 */ /* 0x040fe40005000000 */
[C---:B------:R-:W-:Y:S02]  /*1b20*/  SEL R76, R60.reuse, R15, !P2 ;  /* 0x0000000f3c4c7207 */ /* 0x040fe40005000000 */
[C---:B------:R-:W-:Y:S02]  /*1b30*/  SEL R64, R60.reuse, R17, !P2 ;  /* 0x000000113c407207 */ /* 0x040fe40005000000 */
[----:B------:R-:W-:-:S02]  /*1b40*/  SEL R62, R60, R19, !P2 ;  /* 0x000000133c3e7207 */ /* 0x000fc40005000000 */
[----:B------:R-:W-:Y:S02]  /*1b50*/  SEL R60, R60, R23, !P2 ;  /* 0x000000173c3c7207 */ /* 0x000fe40005000000 */
[----:B------:R-:W-:Y:S02]  /*1b60*/  LOP3.LUT R73, R0, 0x14, RZ, 0xfc, !PT ;  /* 0x0000001400497812 */ /* 0x000fe400078efcff */
[----:B------:R-:W-:Y:S02]  /*1b70*/  PLOP3.LUT P2, PT, PT, PT, UP2, 0x80, 0x8 ;  /* 0x000000000008781c */ /* 0x000fe40003f4f028 */
[----:B------:R-:W-:Y:S02]  /*1b80*/  LEA.HI R10, R3, 0xe, RZ, 0x1a ;  /* 0x0000000e030a7811 */ /* 0x000fe400078fd0ff */
[----:B------:R-:W-:Y:S02]  /*1b90*/  ISETP.LT.AND P2, PT, R73, UR22, P2 ;  /* 0x0000001649007c0c */ /* 0x000fe40009741270 */
[-C--:B------:R-:W-:Y:S01]  /*1ba0*/  IADD3 R28, P3, PT, R29, R20.reuse, RZ ;  /* 0x000000141d1c7210 */ /* 0x080fe20007f7e0ff */
[----:B------:R-:W-:Y:S01]  /*1bb0*/  IMAD R23, R10, UR6, RZ ;  /* 0x000000060a177c24 */ /* 0x000fe2000f8e02ff */
[----:B------:R-:W-:-:S02]  /*1bc0*/  IADD3 R26, P4, PT, R7, R20, RZ ;  /* 0x00000014071a7210 */ /* 0x000fc40007f9e0ff */
[----:B------:R-:W-:Y:S02]  /*1bd0*/  PRMT R65, RZ, 0x7610, R65 ;  /* 0x00007610ff417816 */ /* 0x000fe40000000041 */
[----:B------:R-:W-:Y:S02]  /*1be0*/  LEA.HI R71, R3, 0x1e, RZ, 0x1a ;  /* 0x0000001e03477811 */ /* 0x000fe400078fd0ff */
[-C--:B------:R-:W-:Y:S02]  /*1bf0*/  IADD3 R30, P5, PT, R31, R20.reuse, RZ ;  /* 0x000000141f1e7210 */ /* 0x080fe40007fbe0ff */
[-C--:B------:R-:W-:Y:S02]  /*1c00*/  LEA.HI.X.SX32 R29, R29, R21.reuse, 0x1, P3 ;  /* 0x000000151d1d7211 */ /* 0x080fe400018f0eff */
[----:B------:R-:W-:Y:S02]  /*1c10*/  LEA.HI.X.SX32 R27, R7, R21, 0x1, P4 ;  /* 0x00000015071b7211 */ /* 0x000fe400020f0eff */
[----:B------:R-:W-:-:S02]  /*1c20*/  IADD3 R22, P4, PT, R23, R20, RZ ;  /* 0x0000001417167210 */ /* 0x000fc40007f9e0ff */
[----:B------:R-:W-:Y:S01]  /*1c30*/  PRMT R68, RZ, 0x7610, R68 ;  /* 0x00007610ff447816 */ /* 0x000fe20000000044 */
[----:B------:R-:W-:Y:S01]  /*1c40*/  IMAD R5, R71, UR6, RZ ;  /* 0x0000000647057c24 */ /* 0x000fe2000f8e02ff */
[-C--:B------:R-:W-:Y:S01]  /*1c50*/  LEA.HI.X.SX32 R31, R31, R21.reuse, 0x1, P5 ;  /* 0x000000151f1f7211 */ /* 0x080fe200028f0eff */
[----:B------:R-:W4:Y:S01]  /*1c60*/  @P2 LDG.E.U8 R65, desc[UR16][R28.64] ;  /* 0x000000101c412981 */ /* 0x000f22000c1e1100 */
[----:B------:R-:W-:Y:S02]  /*1c70*/  IADD3 R24, P5, PT, R25, R20, RZ ;  /* 0x0000001419187210 */ /* 0x000fe40007fbe0ff */
[----:B------:R-:W-:Y:S01]  /*1c80*/  LEA.HI.X.SX32 R23, R23, R21, 0x1, P4 ;  /* 0x0000001517177211 */ /* 0x000fe200020f0eff */
[----:B------:R-:W4:Y:S01]  /*1c90*/  @P1 LDG.E.U8 R68, desc[UR16][R30.64] ;  /* 0x000000101e441981 */ /* 0x000f22000c1e1100 */
[----:B------:R-:W-:Y:S02]  /*1ca0*/  LOP3.LUT R72, R0, 0x1c, RZ, 0xfc, !PT ;  /* 0x0000001c00487812 */ /* 0x000fe400078efcff */
[----:B------:R-:W-:-:S02]  /*1cb0*/  PLOP3.LUT P4, PT, PT, PT, UP2, 0x80, 0x8 ;  /* 0x000000000008781c */ /* 0x000fc40003f8f028 */
[----:B------:R-:W-:Y:S02]  /*1cc0*/  PLOP3.LUT P2, PT, PT, PT, UP2, 0x80, 0x8 ;  /* 0x000000000008781c */ /* 0x000fe40003f4f028 */
[----:B------:R-:W-:Y:S02]  /*1cd0*/  LEA.HI.X.SX32 R25, R25, R21, 0x1, P5 ;  /* 0x0000001519197211 */ /* 0x000fe400028f0eff */
[----:B------:R-:W-:Y:S02]  /*1ce0*/  IADD3 R20, P5, PT, R5, R20, RZ ;  /* 0x0000001405147210 */ /* 0x000fe40007fbe0ff */
[----:B------:R-:W-:Y:S02]  /*1cf0*/  LOP3.LUT R9, R3, 0x1f, RZ, 0xc0, !PT ;  /* 0x0000001f03097812 */ /* 0x000fe400078ec0ff */
[----:B------:R-:W-:Y:S02]  /*1d00*/  ISETP.LT.AND P1, PT, R72, UR22, P4 ;  /* 0x0000001648007c0c */ /* 0x000fe4000a721270 */
[----:B------:R-:W-:-:S02]  /*1d10*/  ISETP.LT.AND P2, PT, R71, UR22, P2 ;  /* 0x0000001647007c0c */ /* 0x000fc40009741270 */
[----:B------:R-:W-:Y:S02]  /*1d20*/  PLOP3.LUT P3, PT, PT, PT, UP2, 0x80, 0x8 ;  /* 0x000000000008781c */ /* 0x000fe40003f6f028 */
[----:B------:R-:W-:Y:S01]  /*1d30*/  LEA.HI.X.SX32 R21, R5, R21, 0x1, P5 ;  /* 0x0000001505157211 */ /* 0x000fe200028f0eff */
[----:B------:R-:W-:Y:S01]  /*1d40*/  IMAD R5, R9, UR7, RZ ;  /* 0x0000000709057c24 */ /* 0x000fe2000f8e02ff */
[----:B------:R-:W-:Y:S01]  /*1d50*/  ISETP.LT.AND P3, PT, R10, UR22, P3 ;  /* 0x000000160a007c0c */ /* 0x000fe20009f61270 */
[----:B------:R-:W-:-:S04]  /*1d60*/  @!UP1 UIADD3 UR4, UPT, UPT, -UR14, 0x100000, URZ ;  /* 0x001000000e049890 */ /* 0x000fc8000fffe1ff */
[----:B------:R-:W-:Y:S02]  /*1d70*/  @!UP1 USHF.L.U32 UR5, UR4, 0xb, URZ ;  /* 0x0000000b04059899 */ /* 0x000fe400080006ff */
[----:B------:R-:W-:Y:S01]  /*1d80*/  @!UP1 USHF.L.U32 UR4, UR4, 0x1, URZ ;  /* 0x0000000104049899 */ /* 0x000fe200080006ff */
[----:B------:R-:W-:Y:S02]  /*1d90*/  PRMT R63, RZ, 0x7610, R63 ;  /* 0x00007610ff3f7816 */ /* 0x000fe4000000003f */
[----:B------:R-:W-:Y:S02]  /*1da0*/  PRMT R54, RZ, 0x7610, R54 ;  /* 0x00007610ff367816 */ /* 0x000fe40000000036 */
[----:B------:R-:W-:Y:S01]  /*1db0*/  PRMT R58, RZ, 0x7610, R58 ;  /* 0x00007610ff3a7816 */ /* 0x000fe2000000003a */
[----:B0-----:R-:W-:Y:S01]  /*1dc0*/  IMAD R8, R8, UR12, RZ ;  /* 0x0000000c08087c24 */ /* 0x001fe2000f8e02ff */
[----:B------:R-:W-:Y:S01]  /*1dd0*/  IADD3 R7, P5, PT, R5, UR26, RZ ;  /* 0x0000001a05077c10 */ /* 0x000fe2000ffbe0ff */
[----:B------:R-:W-:-:S02]  /*1de0*/  IMAD R6, R6, UR12, RZ ;  /* 0x0000000c06067c24 */ /* 0x000fc4000f8e02ff */
[----:B------:R-:W-:Y:S01]  /*1df0*/  IMAD R4, R4, UR12, RZ ;  /* 0x0000000c04047c24 */ /* 0x000fe2000f8e02ff */
[----:B------:R-:W-:Y:S01]  /*1e00*/  PLOP3.LUT P4, PT, PT, PT, UP2, 0x80, 0x8 ;  /* 0x000000000008781c */ /* 0x000fe20003f8f028 */
[----:B------:R-:W4:Y:S01]  /*1e10*/  @P1 LDG.E.U8 R63, desc[UR16][R26.64] ;  /* 0x000000101a3f1981 */ /* 0x000f22000c1e1100 */
[----:B------:R-:W-:Y:S01]  /*1e20*/  PRMT R56, RZ, 0x7610, R56 ;  /* 0x00007610ff387816 */ /* 0x000fe20000000038 */
[----:B------:R-:W-:Y:S01]  /*1e30*/  VOTEU.ALL UP2, P6 ;  /* 0x0000000000ff7886 */ /* 0x000fe20003040000 */
[----:B------:R-:W-:Y:S01]  /*1e40*/  LEA.HI.X.SX32 R5, R5, UR27, 0x1, P5 ;  /* 0x0000001b05057c11 */ /* 0x000fe2000a8f0eff */
[----:B------:R-:W4:Y:S01]  /*1e50*/  @P0 LDG.E.U8 R54, desc[UR16][R24.64] ;  /* 0x0000001018360981 */ /* 0x000f22000c1e1100 */
[----:B------:R-:W-:Y:S01]  /*1e60*/  IMAD R13, R13, UR12, RZ ;  /* 0x0000000c0d0d7c24 */ /* 0x000fe2000f8e02ff */
[-C--:B------:R-:W-:Y:S01]  /*1e70*/  IADD3 R18, P0, PT, R8, R7.reuse, RZ ;  /* 0x0000000708127210 */ /* 0x080fe20007f1e0ff */
[----:B------:R-:W-:Y:S01]  /*1e80*/  IMAD R76, R76, UR12, RZ ;  /* 0x0000000c4c4c7c24 */ /* 0x000fe2000f8e02ff */
[----:B------:R-:W4:Y:S01]  /*1e90*/  @P2 LDG.E.U8 R58, desc[UR16][R20.64] ;  /* 0x00000010143a2981 */ /* 0x000f22000c1e1100 */
[----:B------:R-:W-:Y:S01]  /*1ea0*/  IMAD R64, R64, UR12, RZ ;  /* 0x0000000c40407c24 */ /* 0x000fe2000f8e02ff */
[-C--:B------:R-:W-:Y:S01]  /*1eb0*/  IADD3 R16, P1, PT, R6, R7.reuse, RZ ;  /* 0x0000000706107210 */ /* 0x080fe20007f3e0ff */
[----:B------:R-:W-:Y:S01]  /*1ec0*/  IMAD R62, R62, UR12, RZ ;  /* 0x0000000c3e3e7c24 */ /* 0x000fe2000f8e02ff */
[----:B------:R-:W-:Y:S01]  /*1ed0*/  IADD3 R14, P2, PT, R4, R7, RZ ;  /* 0x00000007040e7210 */ /* 0x000fe20007f5e0ff */
[----:B------:R-:W-:Y:S01]  /*1ee0*/  IMAD R60, R60, UR12, RZ ;  /* 0x0000000c3c3c7c24 */ /* 0x000fe2000f8e02ff */
[----:B------:R-:W-:Y:S01]  /*1ef0*/  ISETP.LT.AND P4, PT, R9, UR22, P4 ;  /* 0x0000001609007c0c */ /* 0x000fe2000a781270 */
[----:B------:R-:W4:Y:S01]  /*1f00*/  @P3 LDG.E.U8 R56, desc[UR16][R22.64] ;  /* 0x0000001016383981 */ /* 0x000f22000c1e1100 */
[-C--:B------:R-:W-:Y:S01]  /*1f10*/  LEA.HI.X.SX32 R19, R8, R5.reuse, 0x1, P0 ;  /* 0x0000000508137211 */ /* 0x080fe200000f0eff */
[----:B------:R0:W1:Y:S01]  /*1f20*/  @!UP2 SYNCS.EXCH.64 URZ, [UR9+0x1808], UR4 ;  /* 0x0018080409ffa5b2 */ /* 0x0000620008000100 */
[-C--:B------:R-:W-:Y:S01]  /*1f30*/  LEA.HI.X.SX32 R17, R6, R5.reuse, 0x1, P1 ;  /* 0x0000000506117211 */ /* 0x080fe200008f0eff */
[----:B--2---:R2:W-:Y:S01]  /*1f40*/  STS.U8 [R75+UR9], R70 ;  /* 0x000000464b007988 */ /* 0x0045e20008000009 */
[----:B------:R-:W-:-:S02]  /*1f50*/  LEA.HI.X.SX32 R15, R4, R5, 0x1, P2 ;  /* 0x00000005040f7211 */ /* 0x000fc400010f0eff */
[-C--:B------:R-:W-:Y:S02]  /*1f60*/  IADD3 R12, P0, PT, R13, R7.reuse, RZ ;  /* 0x000000070d0c7210 */ /* 0x080fe40007f1e0ff */
[-C--:B------:R-:W-:Y:S02]  /*1f70*/  IADD3 R10, P1, PT, R76, R7.reuse, RZ ;  /* 0x000000074c0a7210 */ /* 0x080fe40007f3e0ff */
[-C--:B------:R-:W-:Y:S02]  /*1f80*/  IADD3 R8, P2, PT, R64, R7.reuse, RZ ;  /* 0x0000000740087210 */ /* 0x080fe40007f5e0ff */
[-C--:B------:R-:W-:Y:S02]  /*1f90*/  IADD3 R6, P3, PT, R62, R7.reuse, RZ ;  /* 0x000000073e067210 */ /* 0x080fe40007f7e0ff */
[----:B------:R-:W-:Y:S02]  /*1fa0*/  IADD3 R4, P5, PT, R60, R7, RZ ;  /* 0x000000073c047210 */ /* 0x000fe40007fbe0ff */
[----:B--2---:R-:W-:Y:S01]  /*1fb0*/  LOP3.LUT R70, R75, 0x10, RZ, 0x3c, !PT ;  /* 0x000000104b467812 */ /* 0x004fe200078e3cff */
[----:B---3--:R2:W-:Y:S01]  /*1fc0*/  STS.U8 [R75+UR9+0x200], R66 ;  /* 0x000200424b007988 */ /* 0x0085e20008000009 */
[----:B------:R-:W-:-:S02]  /*1fd0*/  LEA.HI.X.SX32 R13, R13, R5, 0x1, P0 ;  /* 0x000000050d0d7211 */ /* 0x000fc400000f0eff */
[-C--:B------:R-:W-:Y:S01]  /*1fe0*/  LEA.HI.X.SX32 R11, R76, R5.reuse, 0x1, P1 ;  /* 0x000000054c0b7211 */ /* 0x080fe200008f0eff */
[----:B-----5:R-:W-:Y:S01]  /*1ff0*/  STS.U8 [R75+UR9+0x400], R74 ;  /* 0x0004004a4b007988 */ /* 0x020fe20008000009 */
[-C--:B------:R-:W-:Y:S02]  /*2000*/  LEA.HI.X.SX32 R9, R64, R5.reuse, 0x1, P2 ;  /* 0x0000000540097211 */ /* 0x080fe400010f0eff */
[-C--:B------:R-:W-:Y:S01]  /*2010*/  LEA.HI.X.SX32 R7, R62, R5.reuse, 0x1, P3 ;  /* 0x000000053e077211 */ /* 0x080fe200018f0eff */
[----:B------:R-:W-:Y:S01]  /*2020*/  STS.U8 [R75+UR9+0x600], R52 ;  /* 0x000600344b007988 */ /* 0x000fe20008000009 */
[----:B------:R-:W-:Y:S02]  /*2030*/  LEA.HI.X.SX32 R5, R60, R5, 0x1, P5 ;  /* 0x000000053c057211 */ /* 0x000fe400028f0eff */
[----:B------:R-:W-:Y:S01]  /*2040*/  PRMT R60, RZ, 0x7610, R60 ;  /* 0x00007610ff3c7816 */ /* 0x000fe2000000003c */
[----:B------:R3:W-:Y:S01]  /*2050*/  STS.U8 [R70+UR9+0x280], R59 ;  /* 0x0002803b46007988 */ /* 0x0007e20008000009 */
[----:B------:R-:W-:-:S02]  /*2060*/  PRMT R62, RZ, 0x7610, R62 ;  /* 0x00007610ff3e7816 */ /* 0x000fc4000000003e */
[----:B------:R-:W-:Y:S01]  /*2070*/  PRMT R64, RZ, 0x7610, R64 ;  /* 0x00007610ff407816 */ /* 0x000fe20000000040 */
[----:B------:R5:W-:Y:S01]  /*2080*/  STS.U8 [R70+UR9+0x480], R61 ;  /* 0x0004803d46007988 */ /* 0x000be20008000009 */
[----:B--2---:R-:W-:Y:S02]  /*2090*/  PRMT R66, RZ, 0x7610, R66 ;  /* 0x00007610ff427816 */ /* 0x004fe40000000042 */
[----:B------:R-:W-:Y:S01]  /*20a0*/  PRMT R55, RZ, 0x7610, R55 ;  /* 0x00007610ff377816 */ /* 0x000fe20000000037 */
[----:B------:R-:W2:Y:S01]  /*20b0*/  @P4 LDG.E.U8 R60, desc[UR16][R18.64] ;  /* 0x00000010123c4981 */ /* 0x000ea2000c1e1100 */
[----:B------:R-:W-:Y:S02]  /*20c0*/  PRMT R57, RZ, 0x7610, R57 ;  /* 0x00007610ff397816 */ /* 0x000fe40000000039 */
[----:B---3--:R-:W-:Y:S01]  /*20d0*/  PRMT R59, RZ, 0x7610, R59 ;  /* 0x00007610ff3b7816 */ /* 0x008fe2000000003b */
[----:B------:R-:W3:Y:S01]  /*20e0*/  @P4 LDG.E.U8 R62, desc[UR16][R14.64] ;  /* 0x000000100e3e4981 */ /* 0x000ee2000c1e1100 */
[----:B-----5:R-:W-:-:S03]  /*20f0*/  PRMT R61, RZ, 0x7610, R61 ;  /* 0x00007610ff3d7816 */ /* 0x020fc6000000003d */
[----:B------:R-:W5:Y:S04]  /*2100*/  @P4 LDG.E.U8 R64, desc[UR16][R10.64] ;  /* 0x000000100a404981 */ /* 0x000f68000c1e1100 */
[----:B------:R-:W5:Y:S04]  /*2110*/  @P4 LDG.E.U8 R66, desc[UR16][R6.64] ;  /* 0x0000001006424981 */ /* 0x000f68000c1e1100 */
[----:B------:R-:W5:Y:S04]  /*2120*/  @P4 LDG.E.U8 R55, desc[UR16][R16.64] ;  /* 0x0000001010374981 */ /* 0x000f68000c1e1100 */
[----:B------:R-:W5:Y:S04]  /*2130*/  @P4 LDG.E.U8 R57, desc[UR16][R12.64] ;  /* 0x000000100c394981 */ /* 0x000f68000c1e1100 */
[----:B------:R-:W5:Y:S04]  /*2140*/  @P4 LDG.E.U8 R59, desc[UR16][R8.64] ;  /* 0x00000010083b4981 */ /* 0x000f68000c1e1100 */
[----:B------:R-:W5:Y:S01]  /*2150*/  @P4 LDG.E.U8 R61, desc[UR16][R4.64] ;  /* 0x00000010043d4981 */ /* 0x000f62000c1e1100 */
[----:B------:R-:W-:-:S03]  /*2160*/  LOP3.LUT R52, R75, 0x20, RZ, 0x3c, !PT ;  /* 0x000000204b347812 */ /* 0x000fc600078e3cff */
[----:B----4-:R-:W-:Y:S01]  /*2170*/  STS.U8 [R70+UR9+0x80], R77 ;  /* 0x0000804d46007988 */ /* 0x010fe20008000009 */
[----:B------:R-:W-:-:S04]  /*2180*/  UISETP.NE.U32.AND UP1, UPT, UR15, URZ, UPT ;  /* 0x000000ff0f00728c */ /* 0x000fc8000bf25070 */
[----:B------:R-:W-:Y:S01]  /*2190*/  UISETP.LT.OR UP2, UPT, UR29, 0x20, UP1 ;  /* 0x000000201d00788c */ /* 0x000fe20008f41670 */
[----:B------:R4:W-:Y:S04]  /*21a0*/  STS.U8 [R70+UR9+0x680], R53 ;  /* 0x0006803546007988 */ /* 0x0009e80008000009 */
[----:B------:R0:W-:Y:S01]  /*21b0*/  STS.U8 [R52+UR9+0x100], R69 ;  /* 0x0001004534007988 */ /* 0x0001e20008000009 */
[----:B----4-:R-:W-:-:S03]  /*21c0*/  LOP3.LUT R53, R75, 0x30, RZ, 0x3c, !PT ;  /* 0x000000304b357812 */ /* 0x010fc600078e3cff */
[----:B------:R0:W-:Y:S01]  /*21d0*/  STS.U8 [R52+UR9+0x300], R67 ;  /* 0x0003004334007988 */ /* 0x0001e20008000009 */
[----:B------:R-:W-:-:S03]  /*21e0*/  UISETP.GE.AND UP3, UPT, UR29, 0x40, UPT ;  /* 0x000000401d00788c */ /* 0x000fc6000bf66270 */
[----:B------:R0:W-:Y:S04]  /*21f0*/  STS.U8 [R52+UR9+0x500], R65 ;  /* 0x0005004134007988 */ /* 0x0001e80008000009 */
[----:B------:R0:W-:Y:S04]  /*2200*/  STS.U8 [R52+UR9+0x700], R63 ;  /* 0x0007003f34007988 */ /* 0x0001e80008000009 */
[----:B------:R0:W-:Y:S04]  /*2210*/  STS.U8 [R53+UR9+0x180], R68 ;  /* 0x0001804435007988 */ /* 0x0001e80008000009 */
[----:B------:R0:W-:Y:S04]  /*2220*/  STS.U8 [R53+UR9+0x580], R54 ;  /* 0x0005803635007988 */ /* 0x0001e80008000009 */
[----:B------:R0:W-:Y:S04]  /*2230*/  STS.U8 [R53+UR9+0x780], R58 ;  /* 0x0007803a35007988 */ /* 0x0001e80008000009 */
[----:B------:R0:W-:Y:S04]  /*2240*/  STS.U8 [R53+UR9+0x380], R56 ;  /* 0x0003803835007988 */ /* 0x0001e80008000009 */
[----:B--2---:R0:W-:Y:S04]  /*2250*/  STS.U8 [R75+UR9+0x1000], R60 ;  /* 0x0010003c4b007988 */ /* 0x0041e80008000009 */
[----:B---3--:R0:W-:Y:S04]  /*2260*/  STS.U8 [R75+UR9+0x1100], R62 ;  /* 0x0011003e4b007988 */ /* 0x0081e80008000009 */
[----:B-----5:R0:W-:Y:S04]  /*2270*/  STS.U8 [R75+UR9+0x1200], R64 ;  /* 0x001200404b007988 */ /* 0x0201e80008000009 */
[----:B------:R0:W-:Y:S04]  /*2280*/  STS.U8 [R75+UR9+0x1300], R66 ;  /* 0x001300424b007988 */ /* 0x0001e80008000009 */
[----:B------:R0:W-:Y:S04]  /*2290*/  STS.U8 [R70+UR9+0x1080], R55 ;  /* 0x0010803746007988 */ /* 0x0001e80008000009 */
[----:B------:R0:W-:Y:S04]  /*22a0*/  STS.U8 [R70+UR9+0x1180], R57 ;  /* 0x0011803946007988 */ /* 0x0001e80008000009 */
[----:B------:R0:W-:Y:S04]  /*22b0*/  STS.U8 [R70+UR9+0x1280], R59 ;  /* 0x0012803b46007988 */ /* 0x0001e80008000009 */
[----:B------:R0:W-:Y:S01]  /*22c0*/  STS.U8 [R70+UR9+0x1380], R61 ;  /* 0x0013803d46007988 */ /* 0x0001e20008000009 */
[----:B-1----:R1:W-:Y:S06]  /*22d0*/  MEMBAR.ALL.CTA ;  /* 0x0000000000007992 */ /* 0x0023ec0000008000 */
[----:B-1----:R-:W1:Y:S02]  /*22e0*/  FENCE.VIEW.ASYNC.S ;  /* 0x00000000000073c6 */ /* 0x002e640000000000 */
[----:B-1----:R-:W-:Y:S06]  /*22f0*/  BAR.SYNC.DEFER_BLOCKING 0x0 ;  /* 0x0000000000007b1d */ /* 0x002fec0000010000 */
[----:B------:R-:W-:Y:S05]  /*2300*/  BRA.U UP2, `(.L_x_6) ;  /* 0x00000001023c7547 */ /* 0x000fea000b800000 */
[----:B0-----:R-:W-:Y:S02]  /*2310*/  UIADD3 UR4, UPT, UPT, UR9, 0x1000, URZ ;  /* 0x0000100009047890 */ /* 0x001fe4000fffe0ff */
[----:B------:R-:W-:Y:S02]  /*2320*/  USHF.R.U32.HI UR12, URZ, 0x4, UR9 ;  /* 0x00000004ff0c7899 */ /* 0x000fe40008011609 */
[----:B------:R-:W-:Y:S02]  /*2330*/  USHF.R.U32.HI UR4, URZ, 0x4, UR4 ;  /* 0x00000004ff047899 */ /* 0x000fe40008011604 */
[----:B------:R-:W-:Y:S02]  /*2340*/  USGXT.U32 UR12, UR12, 0xe ;  /* 0x0000000e0c0c789a */ /* 0x000fe40008000000 */
[----:B------:R-:W-:Y:S01]  /*2350*/  USGXT.U32 UR14, UR4, 0xe ;  /* 0x0000000e040e789a */ /* 0x000fe20008000000 */
[----:B------:R-:W-:Y:S02]  /*2360*/  UMOV UR5, URZ ;  /* 0x000000ff00057c82 */ /* 0x000fe40008000000 */
[----:B------:R-:W-:Y:S01]  /*2370*/  UMOV UR4, UR18 ;  /* 0x0000001200047c82 */ /* 0x000fe20008000000 */
[----:B------:R-:W-:Y:S01]  /*2380*/  UMOV UR20, 0x0 ;  /* 0x0000000000147882 */ /* 0x000fe20000000000 */
[----:B------:R-:W-:Y:S01]  /*2390*/  UMOV UR21, 0x4088490 ;  /* 0x0408849000157882 */ /* 0x000fe20000000000 */
[----:B------:R-:W-:Y:S01]  /*23a0*/  UMOV UR13, 0x80004020 ;  /* 0x80004020000d7882 */ /* 0x000fe20000000000 */
[----:B------:R-:W-:Y:S01]  /*23b0*/  UMOV UR15, 0xc0004010 ;  /* 0xc0004010000f7882 */ /* 0x000fe20000000000 */
[----:B------:R-:W-:Y:S01]  /*23c0*/  UMOV UR4, UR4 ;  /* 0x0000000400047c82 */ /* 0x000fe20008000000 */
[----:B------:R1:W-:Y:S01]  /*23d0*/  UTCQMMA gdesc[UR12], gdesc[UR14], tmem[UR28], tmem[UR20], idesc[UR21], !UPT ;  /* 0x00ff140e0c0075ea */ /* 0x0003e2000f80031c */
[----:B------:R1:W-:Y:S01]  /*23e0*/  UTCBAR [UR4], URZ ;  /* 0x000000ff040073e9 */ /* 0x0003e200080000ff */
[----:B------:R-:W-:-:S02]  /*23f0*/  NOP ;  /* 0x0000000000007918 */ /* 0x000fc40000000000 */
.L_x_6:
[----:B01----:R-:W-:Y:S01]  /*2400*/  UMOV UR4, URZ ;  /* 0x000000ff00047c82 */ /* 0x003fe20008000000 */
[----:B------:R-:W-:Y:S05]  /*2410*/  BRA.U !UP3, `(.L_x_7) ;  /* 0x0000000d0b247547 */ /* 0x000fea000b800000 */
[----:B------:R-:W-:Y:S01]  /*2420*/  USHF.R.S32.HI UR4, URZ, 0x1f, UR29 ;  /* 0x0000001fff047899 */ /* 0x000fe2000801141d */
[----:B------:R-:W-:Y:S01]  /*2430*/  IMAD.MOV.U32 R54, RZ, RZ, RZ ;  /* 0x000000ffff367224 */ /* 0x000fe200078e00ff */
[----:B------:R-:W-:Y:S02]  /*2440*/  UIADD3 UR5, UPT, UPT, UR9, 0x800, URZ ;  /* 0x0000080009057890 */ /* 0x000fe4000fffe0ff */
[----:B------:R-:W-:Y:S02]  /*2450*/  ULEA.HI UR4, UR4, UR29, URZ, 0x5 ;  /* 0x0000001d04047291 */ /* 0x000fe4000f8f28ff */
[----:B------:R-:W-:Y:S02]  /*2460*/  USHF.L.U32 UR19, UR6, 0x5, URZ ;  /* 0x0000000506137899 */ /* 0x000fe400080006ff */
[----:B------:R-:W-:Y:S02]  /*2470*/  USHF.R.S32.HI UR4, URZ, 0x5, UR4 ;  /* 0x00000005ff047899 */ /* 0x000fe40008011404 */
[----:B------:R-:W-:-:S02]  /*2480*/  UIADD3 UR6, UPT, UPT, UR9, 0x1400, URZ ;  /* 0x0000140009067890 */ /* 0x000fc4000fffe0ff */
[----:B------:R-:W-:Y:S02]  /*2490*/  UISETP.LT.AND UP2, UPT, UR4, 0x2, UPT ;  /* 0x000000020400788c */ /* 0x000fe4000bf41270 */
[----:B------:R-:W-:Y:S02]  /*24a0*/  USHF.R.U32.HI UR5, URZ, 0x4, UR5 ;  /* 0x00000004ff057899 */ /* 0x000fe40008011605 */
[----:B------:R-:W-:Y:S02]  /*24b0*/  USHF.R.U32.HI UR6, URZ, 0x4, UR6 ;  /* 0x00000004ff067899 */ /* 0x000fe40008011606 */
[----:B------:R-:W-:Y:S02]  /*24c0*/  USEL UR4, UR4, 0x2, !UP2 ;  /* 0x0000000204047887 */ /* 0x000fe4000d000000 */
[----:B------:R-:W-:Y:S02]  /*24d0*/  USGXT.U32 UR12, UR5, 0xe ;  /* 0x0000000e050c789a */ /* 0x000fe40008000000 */
[----:B------:R-:W-:-:S02]  /*24e0*/  USHF.L.U32 UR20, UR7, 0x5, URZ ;  /* 0x0000000507147899 */ /* 0x000fc400080006ff */
[----:B------:R-:W-:Y:S02]  /*24f0*/  UIADD3 UR22, UPT, UPT, UR22, -0x20, URZ ;  /* 0xffffffe016167890 */ /* 0x000fe4000fffe0ff */
[----:B------:R-:W-:Y:S02]  /*2500*/  USGXT.U32 UR14, UR6, 0xe ;  /* 0x0000000e060e789a */ /* 0x000fe40008000000 */
[----:B------:R-:W-:Y:S01]  /*2510*/  UIADD3 UR21, UPT, UPT, UR4, -0x1, URZ ;  /* 0xffffffff04157890 */ /* 0x000fe2000fffe0ff */
[----:B------:R-:W-:Y:S01]  /*2520*/  UMOV UR23, 0x1 ;  /* 0x0000000100177882 */ /* 0x000fe20000000000 */
[----:B------:R-:W-:-:S10]  /*2530*/  UMOV UR5, URZ ;  /* 0x000000ff00057c82 */ /* 0x000fd40008000000 */
.L_x_10:
[----:B------:R-:W-:Y:S01]  /*2540*/  LOP3.LUT R55, R0, 0x2, RZ, 0xfc, !PT ;  /* 0x0000000200377812 */ /* 0x000fe200078efcff */
[----:B------:R-:W-:Y:S02]  /*2550*/  USHF.R.S32.HI UR6, URZ, 0x1f, UR20 ;  /* 0x0000001fff067899 */ /* 0x000fe40008011414 */
[----:B------:R-:W-:Y:S01]  /*2560*/  IADD3 R6, P4, PT, R6, UR20, RZ ;  /* 0x0000001406067c10 */ /* 0x000fe2000ff9e0ff */
[----:B------:R-:W-:Y:S01]  /*2570*/  USHF.R.S32.HI UR4, URZ, 0x1f, UR19 ;  /* 0x0000001fff047899 */ /* 0x000fe20008011413 */
[----:B------:R-:W-:Y:S01]  /*2580*/  ISETP.GE.AND P0, PT, R55, UR22, PT ;  /* 0x0000001637007c0c */ /* 0x000fe2000bf06270 */
[----:B------:R-:W-:Y:S01]  /*2590*/  IMAD.U32 R55, R54, -0x80000000, RZ ;  /* 0x8000000036377824 */ /* 0x000fe200078e00ff */
[----:B------:R-:W-:Y:S02]  /*25a0*/  IADD3 R8, P3, PT, R8, UR20, RZ ;  /* 0x0000001408087c10 */ /* 0x000fe4000ff7e0ff */
[----:B------:R-:W-:Y:S01]  /*25b0*/  IADD3.X R7, PT, PT, R7, UR6, RZ, P4, !PT ;  /* 0x0000000607077c10 */ /* 0x000fe2000a7fe4ff */
[----:B------:R-:W0:Y:S01]  /*25c0*/  SYNCS.PHASECHK.TRANS64.TRYWAIT P6, [UR18], R55 ;  /* 0x00000037ff0075a7 */ /* 0x000e2200080c1112 */
[----:B------:R-:W-:-:S02]  /*25d0*/  IADD3 R14, P4, PT, R14, UR20, RZ ;  /* 0x000000140e0e7c10 */ /* 0x000fc4000ff9e0ff */
[----:B------:R-:W-:Y:S02]  /*25e0*/  IADD3.X R9, PT, PT, R9, UR6, RZ, P3, !PT ;  /* 0x0000000609097c10 */ /* 0x000fe40009ffe4ff */
[----:B------:R-:W-:Y:S02]  /*25f0*/  IADD3.X R15, PT, PT, R15, UR6, RZ, P4, !PT ;  /* 0x000000060f0f7c10 */ /* 0x000fe4000a7fe4ff */
[----:B------:R-:W-:Y:S02]  /*2600*/  IADD3 R10, P2, PT, R10, UR20, RZ ;  /* 0x000000140a0a7c10 */ /* 0x000fe4000ff5e0ff */
[----:B------:R-:W-:Y:S02]  /*2610*/  IADD3 R16, P3, PT, R16, UR20, RZ ;  /* 0x0000001410107c10 */ /* 0x000fe4000ff7e0ff */
[----:B------:R-:W-:Y:S02]  /*2620*/  IADD3 R26, P4, PT, R26, UR19, RZ ;  /* 0x000000131a1a7c10 */ /* 0x000fe4000ff9e0ff */
[----:B------:R-:W-:-:S02]  /*2630*/  IADD3.X R11, PT, PT, R11, UR6, RZ, P2, !PT ;  /* 0x000000060b0b7c10 */ /* 0x000fc400097fe4ff */
        /* <DEDUP_REMOVED lines=11> */
[----:B------:R-:W-:-:S02]  /*26f0*/  IADD3 R22, P4, PT, R22, UR19, RZ ;  /* 0x0000001316167c10 */ /* 0x000fc4000ff9e0ff */
[----:B------:R-:W-:Y:S02]  /*2700*/  IADD3.X R5, PT, PT, R5, UR6, RZ, P5, !PT ;  /* 0x0000000605057c10 */ /* 0x000fe4000affe4ff */
[----:B------:R-:W-:Y:S02]  /*2710*/  IADD3.X R45, PT, PT, R45, UR4, RZ, P2, !PT ;  /* 0x000000042d2d7c10 */ /* 0x000fe400097fe4ff */
[----:B------:R-:W-:Y:S02]  /*2720*/  IADD3.X R39, PT, PT, R39, UR4, RZ, P3, !PT ;  /* 0x0000000427277c10 */ /* 0x000fe40009ffe4ff */
[----:B------:R-:W-:Y:S02]  /*2730*/  IADD3.X R23, PT, PT, R23, UR4, RZ, P4, !PT ;  /* 0x0000000417177c10 */ /* 0x000fe4000a7fe4ff */
[----:B------:R-:W-:Y:S02]  /*2740*/  IADD3 R12, P5, PT, R12, UR20, RZ ;  /* 0x000000140c0c7c10 */ /* 0x000fe4000ffbe0ff */
[----:B------:R-:W-:-:S02]  /*2750*/  IADD3 R46, P2, PT, R46, UR19, RZ ;  /* 0x000000132e2e7c10 */ /* 0x000fc4000ff5e0ff */
[----:B------:R-:W-:Y:S02]  /*2760*/  IADD3 R32, P3, PT, R32, UR19, RZ ;  /* 0x0000001320207c10 */ /* 0x000fe4000ff7e0ff */
[----:B------:R-:W-:Y:S02]  /*2770*/  IADD3 R48, P4, PT, R48, UR19, RZ ;  /* 0x0000001330307c10 */ /* 0x000fe4000ff9e0ff */
[----:B------:R-:W-:Y:S02]  /*2780*/  IADD3.X R13, PT, PT, R13, UR6, RZ, P5, !PT ;  /* 0x000000060d0d7c10 */ /* 0x000fe4000affe4ff */
[----:B------:R-:W-:Y:S02]  /*2790*/  IADD3.X R47, PT, PT, R47, UR4, RZ, P2, !PT ;  /* 0x000000042f2f7c10 */ /* 0x000fe400097fe4ff */
[----:B------:R-:W-:Y:S02]  /*27a0*/  IADD3.X R33, PT, PT, R33, UR4, RZ, P3, !PT ;  /* 0x0000000421217c10 */ /* 0x000fe40009ffe4ff */
[----:B------:R-:W-:-:S02]  /*27b0*/  IADD3.X R49, PT, PT, R49, UR4, RZ, P4, !PT ;  /* 0x0000000431317c10 */ /* 0x000fc4000a7fe4ff */
[----:B------:R-:W-:Y:S02]  /*27c0*/  IADD3 R20, P5, PT, R20, UR19, RZ ;  /* 0x0000001314147c10 */ /* 0x000fe4000ffbe0ff */
[----:B------:R-:W-:Y:S02]  /*27d0*/  IADD3 R40, P2, PT, R40, UR19, RZ ;  /* 0x0000001328287c10 */ /* 0x000fe4000ff5e0ff */
[----:B------:R-:W-:Y:S02]  /*27e0*/  IADD3 R30, P3, PT, R30, UR19, RZ ;  /* 0x000000131e1e7c10 */ /* 0x000fe4000ff7e0ff */
[----:B------:R-:W-:Y:S02]  /*27f0*/  IADD3 R34, P4, PT, R34, UR19, RZ ;  /* 0x0000001322227c10 */ /* 0x000fe4000ff9e0ff */
[C---:B------:R-:W-:Y:S02]  /*2800*/  LOP3.LUT R56, R0.reuse, 0x4, RZ, 0xfc, !PT ;  /* 0x0000000400387812 */ /* 0x040fe400078efcff */
[----:B------:R-:W-:-:S02]  /*2810*/  LOP3.LUT R54, R0, 0x6, RZ, 0xfc, !PT ;  /* 0x0000000600367812 */ /* 0x000fc400078efcff */
[----:B------:R-:W-:Y:S02]  /*2820*/  IADD3.X R21, PT, PT, R21, UR4, RZ, P5, !PT ;  /* 0x0000000415157c10 */ /* 0x000fe4000affe4ff */
[----:B------:R-:W-:Y:S02]  /*2830*/  IADD3.X R41, PT, PT, R41, UR4, RZ, P2, !PT ;  /* 0x0000000429297c10 */ /* 0x000fe400097fe4ff */
[----:B------:R-:W-:Y:S02]  /*2840*/  IADD3.X R31, PT, PT, R31, UR4, RZ, P3, !PT ;  /* 0x000000041f1f7c10 */ /* 0x000fe40009ffe4ff */
[----:B------:R-:W-:Y:S02]  /*2850*/  IADD3.X R35, PT, PT, R35, UR4, RZ, P4, !PT ;  /* 0x0000000423237c10 */ /* 0x000fe4000a7fe4ff */
[----:B------:R-:W-:Y:S02]  /*2860*/  ISETP.GE.AND P1, PT, R56, UR22, PT ;  /* 0x0000001638007c0c */ /* 0x000fe4000bf26270 */
[----:B------:R-:W-:-:S02]  /*2870*/  IADD3 R24, P5, PT, R24, UR19, RZ ;  /* 0x0000001318187c10 */ /* 0x000fc4000ffbe0ff */
[----:B------:R-:W-:Y:S02]  /*2880*/  ISETP.GE.AND P2, PT, R54, UR22, PT ;  /* 0x0000001636007c0c */ /* 0x000fe4000bf46270 */
[----:B------:R-:W-:Y:S02]  /*2890*/  IADD3 R42, P3, PT, R42, UR19, RZ ;  /* 0x000000132a2a7c10 */ /* 0x000fe4000ff7e0ff */
[----:B------:R-:W-:Y:S02]  /*28a0*/  IADD3 R50, P4, PT, R50, UR19, RZ ;  /* 0x0000001332327c10 */ /* 0x000fe4000ff9e0ff */
[C---:B------:R-:W-:Y:S02]  /*28b0*/  LOP3.LUT R54, R0.reuse, 0x8, RZ, 0xfc, !PT ;  /* 0x0000000800367812 */ /* 0x040fe400078efcff */
[----:B------:R-:W-:Y:S02]  /*28c0*/  LOP3.LUT R56, R0, 0xa, RZ, 0xfc, !PT ;  /* 0x0000000a00387812 */ /* 0x000fe400078efcff */
[----:B------:R-:W-:-:S02]  /*28d0*/  IADD3.X R25, PT, PT, R25, UR4, RZ, P5, !PT ;  /* 0x0000000419197c10 */ /* 0x000fc4000affe4ff */
[----:B------:R-:W-:Y:S02]  /*28e0*/  IADD3.X R43, PT, PT, R43, UR4, RZ, P3, !PT ;  /* 0x000000042b2b7c10 */ /* 0x000fe40009ffe4ff */
[----:B------:R-:W-:Y:S02]  /*28f0*/  IADD3.X R51, PT, PT, R51, UR4, RZ, P4, !PT ;  /* 0x0000000433337c10 */ /* 0x000fe4000a7fe4ff */
[----:B------:R-:W-:Y:S02]  /*2900*/  ISETP.GE.AND P3, PT, R54, UR22, PT ;  /* 0x0000001636007c0c */ /* 0x000fe4000bf66270 */
[----:B------:R-:W-:Y:S02]  /*2910*/  ISETP.GE.AND P4, PT, R56, UR22, PT ;  /* 0x0000001638007c0c */ /* 0x000fe4000bf86270 */
[----:B------:R-:W-:Y:S02]  /*2920*/  ISETP.GE.AND P5, PT, R0, UR22, PT ;  /* 0x0000001600007c0c */ /* 0x000fe4000bfa6270 */
[----:B------:R-:W-:Y:S01]  /*2930*/  PRMT R54, RZ, 0x7610, R54 ;  /* 0x00007610ff367816 */ /* 0x000fe20000000036 */
[----:B0-----:R-:W-:Y:S10]  /*2940*/  @!P6 BRA `(.L_x_8) ;  /* 0x0000001400b8e947 */ /* 0x001ff40003800000 */
.L_x_16:
[----:B------:R-:W-:Y:S01]  /*2950*/  LOP3.LUT R56, R0, 0xc, RZ, 0xfc, !PT ;  /* 0x0000000c00387812 */ /* 0x000fe200078efcff */
[----:B------:R-:W2:Y:S01]  /*2960*/  @!P5 LDG.E.U8 R54, desc[UR16][R50.64] ;  /* 0x000000103236d981 */ /* 0x000ea2000c1e1100 */
[----:B------:R-:W-:Y:S02]  /*2970*/  PRMT R55, RZ, 0x7610, R55 ;  /* 0x00007610ff377816 */ /* 0x000fe40000000037 */
[----:B------:R-:W-:Y:S02]  /*2980*/  ISETP.GE.AND P5, PT, R56, UR22, PT ;  /* 0x0000001638007c0c */ /* 0x000fe4000bfa6270 */
[----:B------:R-:W-:Y:S02]  /*2990*/  LEA.HI R56, R3, 0xe, RZ, 0x1a ;  /* 0x0000000e03387811 */ /* 0x000fe400078fd0ff */
[----:B------:R-:W3:Y:S01]  /*29a0*/  @!P0 LDG.E.U8 R55, desc[UR16][R42.64] ;  /* 0x000000102a378981 */ /* 0x000ee2000c1e1100 */
[----:B------:R-:W-:Y:S02]  /*29b0*/  PRMT R57, RZ, 0x7610, R57 ;  /* 0x00007610ff397816 */ /* 0x000fe40000000039 */
[----:B------:R-:W-:-:S02]  /*29c0*/  ISETP.GE.AND P0, PT, R56, UR22, PT ;  /* 0x0000001638007c0c */ /* 0x000fc4000bf06270 */
[----:B------:R-:W-:Y:S02]  /*29d0*/  LOP3.LUT R58, R0, 0x10, RZ, 0xfc, !PT ;  /* 0x00000010003a7812 */ /* 0x000fe400078efcff */
[----:B------:R-:W4:Y:S01]  /*29e0*/  @!P1 LDG.E.U8 R57, desc[UR16][R34.64] ;  /* 0x0000001022399981 */ /* 0x000f22000c1e1100 */
[----:B------:R-:W-:Y:S02]  /*29f0*/  PRMT R60, RZ, 0x7610, R60 ;  /* 0x00007610ff3c7816 */ /* 0x000fe4000000003c */
[----:B------:R-:W-:Y:S02]  /*2a00*/  ISETP.GE.AND P1, PT, R58, UR22, PT ;  /* 0x000000163a007c0c */ /* 0x000fe4000bf26270 */
[----:B------:R-:W-:-:S04]  /*2a10*/  PRMT R62, RZ, 0x7610, R62 ;  /* 0x00007610ff3e7816 */ /* 0x000fc8000000003e */
[----:B------:R-:W5:Y:S01]  /*2a20*/  @!P0 LDG.E.U8 R60, desc[UR16][R22.64] ;  /* 0x00000010163c8981 */ /* 0x000f62000c1e1100 */
[----:B------:R-:W-:Y:S02]  /*2a30*/  ISETP.GE.AND P0, PT, R73, UR22, PT ;  /* 0x0000001649007c0c */ /* 0x000fe4000bf06270 */
[----:B------:R-:W-:Y:S02]  /*2a40*/  LOP3.LUT R64, R0, 0x16, RZ, 0xfc, !PT ;  /* 0x0000001600407812 */ /* 0x000fe400078efcff */
[----:B------:R-:W-:Y:S02]  /*2a50*/  PRMT R65, RZ, 0x7610, R65 ;  /* 0x00007610ff417816 */ /* 0x000fe40000000041 */
[----:B------:R-:W3:Y:S01]  /*2a60*/  @!P1 LDG.E.U8 R62, desc[UR16][R46.64] ;  /* 0x000000102e3e9981 */ /* 0x000ee2000c1e1100 */
[----:B------:R-:W-:Y:S02]  /*2a70*/  ISETP.GE.AND P1, PT, R64, UR22, PT ;  /* 0x0000001640007c0c */ /* 0x000fe4000bf26270 */
[----:B------:R-:W-:-:S02]  /*2a80*/  LOP3.LUT R64, R0, 0x18, RZ, 0xfc, !PT ;  /* 0x0000001800407812 */ /* 0x000fc400078efcff */
[----:B------:R-:W-:Y:S02]  /*2a90*/  PRMT R56, RZ, 0x7610, R56 ;  /* 0x00007610ff387816 */ /* 0x000fe40000000038 */
[----:B------:R-:W4:Y:S01]  /*2aa0*/  @!P0 LDG.E.U8 R65, desc[UR16][R28.64] ;  /* 0x000000101c418981 */ /* 0x000f22000c1e1100 */
[----:B------:R-:W-:Y:S02]  /*2ab0*/  ISETP.GE.AND P0, PT, R64, UR22, PT ;  /* 0x0000001640007c0c */ /* 0x000fe4000bf06270 */
[----:B------:R-:W-:Y:S01]  /*2ac0*/  PRMT R64, RZ, 0x7610, R64 ;  /* 0x00007610ff407816 */ /* 0x000fe20000000040 */
[----:B------:R-:W4:Y:S01]  /*2ad0*/  @!P2 LDG.E.U8 R56, desc[UR16][R30.64] ;  /* 0x000000101e38a981 */ /* 0x000f22000c1e1100 */
[C---:B------:R-:W-:Y:S02]  /*2ae0*/  LOP3.LUT R59, R0.reuse, 0x12, RZ, 0xfc, !PT ;  /* 0x00000012003b7812 */ /* 0x040fe400078efcff */
[----:B------:R-:W-:Y:S02]  /*2af0*/  LOP3.LUT R66, R0, 0x1a, RZ, 0xfc, !PT ;  /* 0x0000001a00427812 */ /* 0x000fe400078efcff */
[----:B------:R-:W4:Y:S01]  /*2b00*/  @!P1 LDG.E.U8 R64, desc[UR16][R24.64] ;  /* 0x0000001018409981 */ /* 0x000f22000c1e1100 */
[----:B------:R-:W-:-:S02]  /*2b10*/  ISETP.GE.AND P2, PT, R59, UR22, PT ;  /* 0x000000163b007c0c */ /* 0x000fc4000bf46270 */
[----:B------:R-:W-:Y:S02]  /*2b20*/  ISETP.GE.AND P1, PT, R66, UR22, PT ;  /* 0x0000001642007c0c */ /* 0x000fe4000bf26270 */
[----:B------:R-:W-:Y:S02]  /*2b30*/  PRMT R58, RZ, 0x7610, R58 ;  /* 0x00007610ff3a7816 */ /* 0x000fe4000000003a */
[----:B------:R-:W-:Y:S02]  /*2b40*/  PRMT R66, RZ, 0x7610, R66 ;  /* 0x00007610ff427816 */ /* 0x000fe40000000042 */
[----:B------:R-:W-:Y:S02]  /*2b50*/  PRMT R59, RZ, 0x7610, R59 ;  /* 0x00007610ff3b7816 */ /* 0x000fe4000000003b */
[----:B------:R-:W-:Y:S01]  /*2b60*/  PRMT R63, RZ, 0x7610, R63 ;  /* 0x00007610ff3f7816 */ /* 0x000fe2000000003f */
[----:B------:R-:W4:Y:S01]  /*2b70*/  @!P3 LDG.E.U8 R58, desc[UR16][R48.64] ;  /* 0x00000010303ab981 */ /* 0x000f22000c1e1100 */
[----:B------:R-:W-:-:S03]  /*2b80*/  PRMT R67, RZ, 0x7610, R67 ;  /* 0x00007610ff437816 */ /* 0x000fc60000000043 */
[----:B------:R-:W5:Y:S04]  /*2b90*/  @!P0 LDG.E.U8 R66, desc[UR16][R44.64] ;  /* 0x000000102c428981 */ /* 0x000f68000c1e1100 */
[----:B------:R-:W5:Y:S04]  /*2ba0*/  @!P4 LDG.E.U8 R59, desc[UR16][R40.64] ;  /* 0x00000010283bc981 */ /* 0x000f68000c1e1100 */
[----:B------:R-:W5:Y:S04]  /*2bb0*/  @!P2 LDG.E.U8 R63, desc[UR16][R38.64] ;  /* 0x00000010263fa981 */ /* 0x000f68000c1e1100 */
[----:B------:R-:W5:Y:S01]  /*2bc0*/  @!P1 LDG.E.U8 R67, desc[UR16][R36.64] ;  /* 0x0000001024439981 */ /* 0x000f62000c1e1100 */
[----:B------:R-:W-:-:S02]  /*2bd0*/  ISETP.GE.AND P0, PT, R72, UR22, PT ;  /* 0x0000001648007c0c */ /* 0x000fc4000bf06270 */
[----:B------:R-:W-:Y:S02]  /*2be0*/  ISETP.GE.AND P1, PT, R71, UR22, PT ;  /* 0x0000001647007c0c */ /* 0x000fe4000bf26270 */
[----:B------:R-:W-:Y:S02]  /*2bf0*/  PRMT R61, RZ, 0x7610, R61 ;  /* 0x00007610ff3d7816 */ /* 0x000fe4000000003d */
[----:B------:R-:W-:Y:S02]  /*2c00*/  PRMT R69, RZ, 0x7610, R69 ;  /* 0x00007610ff457816 */ /* 0x000fe40000000045 */
[----:B------:R-:W-:Y:S02]  /*2c10*/  PRMT R68, RZ, 0x7610, R68 ;  /* 0x00007610ff447816 */ /* 0x000fe40000000044 */
[----:B------:R-:W5:Y:S04]  /*2c20*/  @!P5 LDG.E.U8 R61, desc[UR16][R32.64] ;  /* 0x00000010203dd981 */ /* 0x000f68000c1e1100 */
[----:B------:R-:W5:Y:S04]  /*2c30*/  @!P0 LDG.E.U8 R69, desc[UR16][R26.64] ;  /* 0x000000101a458981 */ /* 0x000f68000c1e1100 */
[----:B------:R-:W5:Y:S01]  /*2c40*/  @!P1 LDG.E.U8 R68, desc[UR16][R20.64] ;  /* 0x0000001014449981 */ /* 0x000f62000c1e1100 */
[----:B------:R-:W-:Y:S01]  /*2c50*/  BAR.SYNC.DEFER_BLOCKING 0x0 ;  /* 0x0000000000007b1d */ /* 0x000fe20000010000 */
[----:B------:R-:W-:-:S04]  /*2c60*/  LOP3.LUT R74, R3, 0x1f, RZ, 0xc0, !PT ;  /* 0x0000001f034a7812 */ /* 0x000fc800078ec0ff */
[----:B------:R-:W-:Y:S02]  /*2c70*/  ISETP.GE.AND P0, PT, R74, UR22, PT ;  /* 0x000000164a007c0c */ /* 0x000fe4000bf06270 */
[----:B------:R-:W-:Y:S02]  /*2c80*/  PRMT R74, RZ, 0x7610, R74 ;  /* 0x00007610ff4a7816 */ /* 0x000fe4000000004a */
[----:B------:R-:W-:-:S09]  /*2c90*/  PRMT R76, RZ, 0x7610, R76 ;  /* 0x00007610ff4c7816 */ /* 0x000fd2000000004c */
[----:B------:R-:W5:Y:S04]  /*2ca0*/  @!P0 LDG.E.U8 R74, desc[UR16][R18.64] ;  /* 0x00000010124a8981 */ /* 0x000f68000c1e1100 */
[----:B------:R-:W5:Y:S04]  /*2cb0*/  @!P0 LDG.E.U8 R76, desc[UR16][R14.64] ;  /* 0x000000100e4c8981 */ /* 0x000f68000c1e1100 */
[----:B--2---:R0:W-:Y:S02]  /*2cc0*/  STS.U8 [R75+UR9+0x800], R54 ;  /* 0x000800364b007988 */ /* 0x0041e40008000009 */
[----:B0-----:R-:W-:-:S06]  /*2cd0*/  PRMT R54, RZ, 0x7610, R54 ;  /* 0x00007610ff367816 */ /* 0x001fcc0000000036 */
[----:B------:R-:W2:Y:S04]  /*2ce0*/  @!P0 LDG.E.U8 R54, desc[UR16][R10.64] ;  /* 0x000000100a368981 */ /* 0x000ea8000c1e1100 */
[----:B---3--:R-:W-:Y:S04]  /*2cf0*/  STS.U8 [R75+UR9+0xc00], R62 ;  /* 0x000c003e4b007988 */ /* 0x008fe80008000009 */
[----:B----4-:R0:W-:Y:S04]  /*2d00*/  STS.U8 [R75+UR9+0xa00], R58 ;  /* 0x000a003a4b007988 */ /* 0x0101e80008000009 */
[----:B-----5:R-:W-:Y:S04]  /*2d10*/  STS.U8 [R75+UR9+0xe00], R66 ;  /* 0x000e00424b007988 */ /* 0x020fe80008000009 */
[----:B------:R1:W-:Y:S01]  /*2d20*/  STS.U8 [R70+UR9+0x880], R55 ;  /* 0x0008803746007988 */ /* 0x0003e20008000009 */
[----:B0-----:R-:W-:-:S03]  /*2d30*/  PRMT R58, RZ, 0x7610, R58 ;  /* 0x00007610ff3a7816 */ /* 0x001fc6000000003a */
[----:B------:R0:W-:Y:S04]  /*2d40*/  STS.U8 [R70+UR9+0xa80], R59 ;  /* 0x000a803b46007988 */ /* 0x0001e80008000009 */
[----:B------:R3:W-:Y:S01]  /*2d50*/  STS.U8 [R70+UR9+0xc80], R63 ;  /* 0x000c803f46007988 */ /* 0x0007e20008000009 */
[----:B-1----:R-:W-:-:S03]  /*2d60*/  PRMT R55, RZ, 0x7610, R55 ;  /* 0x00007610ff377816 */ /* 0x002fc60000000037 */
[----:B------:R1:W-:Y:S01]  /*2d70*/  STS.U8 [R70+UR9+0xe80], R67 ;  /* 0x000e804346007988 */ /* 0x0003e20008000009 */
[----:B0-----:R-:W-:-:S03]  /*2d80*/  PRMT R59, RZ, 0x7610, R59 ;  /* 0x00007610ff3b7816 */ /* 0x001fc6000000003b */
[----:B------:R-:W4:Y:S01]  /*2d90*/  @!P0 LDG.E.U8 R58, desc[UR16][R6.64] ;  /* 0x00000010063a8981 */ /* 0x000f22000c1e1100 */
[----:B---3--:R-:W-:-:S03]  /*2da0*/  PRMT R63, RZ, 0x7610, R63 ;  /* 0x00007610ff3f7816 */ /* 0x008fc6000000003f */
[----:B------:R-:W3:Y:S01]  /*2db0*/  @!P0 LDG.E.U8 R55, desc[UR16][R16.64] ;  /* 0x0000001010378981 */ /* 0x000ee2000c1e1100 */
[----:B-1----:R-:W-:-:S03]  /*2dc0*/  PRMT R67, RZ, 0x7610, R67 ;  /* 0x00007610ff437816 */ /* 0x002fc60000000043 */
[----:B------:R-:W5:Y:S04]  /*2dd0*/  @!P0 LDG.E.U8 R59, desc[UR16][R12.64] ;  /* 0x000000100c3b8981 */ /* 0x000f68000c1e1100 */
[----:B------:R-:W5:Y:S04]  /*2de0*/  @!P0 LDG.E.U8 R63, desc[UR16][R8.64] ;  /* 0x00000010083f8981 */ /* 0x000f68000c1e1100 */
[----:B------:R-:W5:Y:S04]  /*2df0*/  @!P0 LDG.E.U8 R67, desc[UR16][R4.64] ;  /* 0x0000001004438981 */ /* 0x000f68000c1e1100 */
[----:B------:R0:W-:Y:S04]  /*2e00*/  STS.U8 [R52+UR9+0x900], R57 ;  /* 0x0009003934007988 */ /* 0x0001e80008000009 */
        /* <DEDUP_REMOVED lines=8> */
[----:B------:R0:W-:Y:S01]  /*2e90*/  STS.U8 [R75+UR9+0x1500], R76 ;  /* 0x0015004c4b007988 */ /* 0x0001e20008000009 */
[----:B------:R-:W-:Y:S01]  /*2ea0*/  ULEA UR18, UR23, UR9, 0x3 ;  /* 0x0000000917127291 */ /* 0x000fe2000f8e18ff */
[----:B------:R-:W-:-:S03]  /*2eb0*/  UMOV UR4, UR5 ;  /* 0x0000000500047c82 */ /* 0x000fc60008000000 */
[----:B------:R-:W-:Y:S01]  /*2ec0*/  UIADD3 UR18, UPT, UPT, UR18, 0x1800, URZ ;  /* 0x0000180012127890 */ /* 0x000fe2000fffe0ff */
[----:B--2---:R0:W-:Y:S04]  /*2ed0*/  STS.U8 [R75+UR9+0x1600], R54 ;  /* 0x001600364b007988 */ /* 0x0041e80008000009 */
[----:B----4-:R0:W-:Y:S04]  /*2ee0*/  STS.U8 [R75+UR9+0x1700], R58 ;  /* 0x0017003a4b007988 */ /* 0x0101e80008000009 */
[----:B---3--:R0:W-:Y:S04]  /*2ef0*/  STS.U8 [R70+UR9+0x1480], R55 ;  /* 0x0014803746007988 */ /* 0x0081e80008000009 */
[----:B-----5:R0:W-:Y:S04]  /*2f00*/  STS.U8 [R70+UR9+0x1580], R59 ;  /* 0x0015803b46007988 */ /* 0x0201e80008000009 */
[----:B------:R0:W-:Y:S04]  /*2f10*/  STS.U8 [R70+UR9+0x1680], R63 ;  /* 0x0016803f46007988 */ /* 0x0001e80008000009 */
[----:B------:R0:W-:Y:S01]  /*2f20*/  STS.U8 [R70+UR9+0x1780], R67 ;  /* 0x0017804346007988 */ /* 0x0001e20008000009 */
[----:B------:R1:W-:Y:S06]  /*2f30*/  MEMBAR.ALL.CTA ;  /* 0x0000000000007992 */ /* 0x0003ec0000008000 */
[----:B-1----:R-:W1:Y:S02]  /*2f40*/  FENCE.VIEW.ASYNC.S ;  /* 0x00000000000073c6 */ /* 0x002e640000000000 */
[----:B-1----:R-:W-:Y:S06]  /*2f50*/  BAR.SYNC.DEFER_BLOCKING 0x0 ;  /* 0x0000000000007b1d */ /* 0x002fec0000010000 */
[----:B------:R-:W-:Y:S05]  /*2f60*/  BRA.U UP1, `(.L_x_9) ;  /* 0x0000000101287547 */ /* 0x000fea000b800000 */
[----:B------:R-:W-:Y:S01]  /*2f70*/  UMOV UR6, UR18 ;  /* 0x0000001200067c82 */ /* 0x000fe20008000000 */
[----:B------:R-:W-:Y:S01]  /*2f80*/  UMOV UR7, URZ ;  /* 0x000000ff00077c82 */ /* 0x000fe20008000000 */
[----:B------:R-:W-:Y:S01]  /*2f90*/  UMOV UR13, 0x80004020 ;  /* 0x80004020000d7882 */ /* 0x000fe20000000000 */
[----:B------:R-:W-:Y:S01]  /*2fa0*/  UMOV UR15, 0xc0004010 ;  /* 0xc0004010000f7882 */ /* 0x000fe20000000000 */
[----:B------:R-:W-:Y:S01]  /*2fb0*/  UMOV UR24, 0x0 ;  /* 0x0000000000187882 */ /* 0x000fe20000000000 */
[----:B------:R-:W-:Y:S01]  /*2fc0*/  UMOV UR25, 0x4088490 ;  /* 0x0408849000197882 */ /* 0x000fe20000000000 */
[----:B------:R-:W-:Y:S01]  /*2fd0*/  UMOV UR5, UR6 ;  /* 0x0000000600057c82 */ /* 0x000fe20008000000 */
[----:B------:R1:W-:Y:S01]  /*2fe0*/  UTCQMMA gdesc[UR12], gdesc[UR14], tmem[UR28], tmem[UR24], idesc[UR25], UPT ;  /* 0x00ff180e0c0075ea */ /* 0x0003e2000b80031c */
[----:B------:R1:W-:Y:S01]  /*2ff0*/  UTCBAR [UR5], URZ ;  /* 0x000000ff050073e9 */ /* 0x0003e200080000ff */
[----:B------:R-:W-:Y:S02]  /*3000*/  NOP ;  /* 0x0000000000007918 */ /* 0x000fe40000000000 */
.L_x_9:
[----:B------:R-:W-:Y:S01]  /*3010*/  UIADD3 UR23, UPT, UPT, UR23, 0x1, URZ ;  /* 0x0000000117177890 */ /* 0x000fe2000fffe0ff */
[----:B0-----:R-:W-:Y:S01]  /*3020*/  IMAD.U32 R54, RZ, RZ, UR4 ;  /* 0x00000004ff367e24 */ /* 0x001fe2000f8e00ff */
[----:B------:R-:W-:Y:S02]  /*3030*/  UIADD3 UR21, UPT, UPT, UR21, -0x1, URZ ;  /* 0xffffffff15157890 */ /* 0x000fe4000fffe0ff */
[----:B------:R-:W-:Y:S02]  /*3040*/  UISETP.GT.AND UP2, UPT, UR23, 0x1, UPT ;  /* 0x000000011700788c */ /* 0x000fe4000bf44270 */
[----:B------:R-:W-:Y:S02]  /*3050*/  UIADD3 UR22, UPT, UPT, UR22, -0x20, URZ ;  /* 0xffffffe016167890 */ /* 0x000fe4000fffe0ff */
[----:B-1----:R-:W-:Y:S02]  /*3060*/  USEL UR5, URZ, 0x1, !UP2 ;  /* 0x00000001ff057887 */ /* 0x002fe4000d000000 */
[----:B------:R-:W-:-:S02]  /*3070*/  USEL UR23, UR23, URZ, !UP2 ;  /* 0x000000ff17177287 */ /* 0x000fc4000d000000 */
[----:B------:R-:W-:Y:S02]  /*3080*/  UISETP.NE.U32.AND UP2, UPT, UR21, URZ, UPT ;  /* 0x000000ff1500728c */ /* 0x000fe4000bf45070 */
[----:B------:R-:W-:-:S07]  /*3090*/  ULOP3.LUT UR5, UR4, UR5, URZ, 0x3c, !UPT ;  /* 0x0000000504057292 */ /* 0x000fce000f8e3cff */
[----:B------:R-:W-:Y:S05]  /*30a0*/  BRA.U UP2, `(.L_x_10) ;  /* 0xfffffff502247547 */ /* 0x000fea000b83ffff */
.L_x_7:
[----:B------:R-:W-:-:S09]  /*30b0*/  UISETP.GE.AND UP1, UPT, UR29, 0x20, UPT ;  /* 0x000000201d00788c */ /* 0x000fd2000bf26270 */
[----:B------:R-:W-:Y:S05]  /*30c0*/  BRA.U !UP1, `(.L_x_11) ;  /* 0x0000000109107547 */ /* 0x000fea000b800000 */
[----:B------:R-:W-:-:S06]  /*30d0*/  USHF.L.U32 UR4, UR4, 0x1f, URZ ;  /* 0x0000001f04047899 */ /* 0x000fcc00080006ff */
[----:B------:R-:W-:-:S04]  /*30e0*/  IMAD.U32 R4, RZ, RZ, UR4 ;  /* 0x00000004ff047e24 */ /* 0x000fc8000f8e00ff */
[----:B------:R-:W0:Y:S02]  /*30f0*/  SYNCS.PHASECHK.TRANS64.TRYWAIT P0, [UR18], R4 ;  /* 0x00000004ff0075a7 */ /* 0x000e240008001112 */
[----:B0-----:R-:W-:Y:S05]  /*3100*/  @!P0 BRA `(.L_x_12) ;  /* 0x0000000c00d48947 */ /* 0x001fea0003800000 */
.L_x_11:
[----:B------:R-:W-:Y:S01]  /*3110*/  BAR.SYNC.DEFER_BLOCKING 0x0 ;  /* 0x0000000000007b1d */ /* 0x000fe20000010000 */
[----:B------:R-:W-:Y:S01]  /*3120*/  ISETP.NE.U32.AND P0, PT, R75, RZ, PT ;  /* 0x000000ff4b00720c */ /* 0x000fe20003f05070 */
[C---:B------:R-:W-:Y:S01]  /*3130*/  IMAD.SHL.U32 R20, R3.reuse, 0x40, RZ ;  /* 0x0000004003147824 */ /* 0x040fe200078e00ff */
[----:B------:R-:W-:Y:S01]  /*3140*/  SHF.R.S32.HI R26, RZ, 0x5, R3 ;  /* 0x00000005ff1a7819 */ /* 0x000fe20000011403 */
[C---:B------:R-:W-:Y:S01]  /*3150*/  IMAD.SHL.U32 R21, R3.reuse, 0x10, RZ ;  /* 0x0000001003157824 */ /* 0x040fe200078e00ff */
[----:B------:R-:W-:Y:S01]  /*3160*/  USHF.L.U32 UR8, UR8, 0x5, URZ ;  /* 0x0000000508087899 */ /* 0x000fe200080006ff */
[----:B------:R-:W-:Y:S01]  /*3170*/  IMAD.SHL.U32 R25, R3, 0x4, RZ ;  /* 0x0000000403197824 */ /* 0x000fe200078e00ff */
[----:B------:R-:W-:Y:S01]  /*3180*/  LOP3.LUT R20, R20, 0x600, RZ, 0xc0, !PT ;  /* 0x0000060014147812 */ /* 0x000fe200078ec0ff */
[----:B------:R-:W0:Y:S01]  /*3190*/  LDCU UR4, c[0x0][0x3b4] ;  /* 0x00007680ff0477ac */ /* 0x000e220008000800 */
[----:B------:R-:W-:Y:S02]  /*31a0*/  LOP3.LUT R22, R21, 0x30, RZ, 0xc0, !PT ;  /* 0x0000003015167812 */ /* 0x000fe400078ec0ff */
[----:B------:R-:W-:Y:S01]  /*31b0*/  LOP3.LUT R23, R20, 0x70, R21, 0xf8, !PT ;  /* 0x0000007014177812 */ /* 0x000fe200078ef815 */
[----:B------:R-:W-:Y:S01]  /*31c0*/  IMAD.SHL.U32 R21, R3, 0x80, RZ ;  /* 0x0000008003157824 */ /* 0x000fe200078e00ff */
[----:B------:R-:W-:Y:S01]  /*31d0*/  LOP3.LUT R24, R22, 0xc0, R25, 0xf8, !PT ;  /* 0x000000c016187812 */ /* 0x000fe200078ef819 */
[----:B------:R-:W1:Y:S01]  /*31e0*/  LDCU.128 UR12, c[0x0][0x390] ;  /* 0x00007200ff0c77ac */ /* 0x000e620008000c00 */
[----:B------:R-:W-:-:S02]  /*31f0*/  SGXT R20, R26, 0x1 ;  /* 0x000000011a14781a */ /* 0x000fc40000000200 */
[----:B------:R-:W-:Y:S02]  /*3200*/  LOP3.LUT R22, R21, 0x400, RZ, 0xc0, !PT ;  /* 0x0000040015167812 */ /* 0x000fe400078ec0ff */
[----:B------:R-:W-:Y:S02]  /*3210*/  LOP3.LUT R21, R3, 0x40, RZ, 0xc0, !PT ;  /* 0x0000004003157812 */ /* 0x000fe400078ec0ff */
[----:B------:R-:W-:Y:S01]  /*3220*/  LOP3.LUT R23, R23, 0x1040, R20, 0x78, !PT ;  /* 0x0000104017177812 */ /* 0x000fe200078e7814 */
[----:B------:R-:W-:Y:S01]  /*3230*/  VIADD R20, R22, UR9 ;  /* 0x0000000916147c36 */ /* 0x000fe20008000000 */
[C---:B------:R-:W-:Y:S01]  /*3240*/  LEA R22, R21.reuse, UR9, 0x1 ;  /* 0x0000000915167c11 */ /* 0x040fe2000f8e08ff */
[----:B------:R-:W2:Y:S02]  /*3250*/  @!P0 SYNCS.CCTL.IV [UR9+0x1800] ;  /* 0x00180000ff0089b1 */ /* 0x000ea40008000009 */
[----:B--2---:R-:W-:Y:S01]  /*3260*/  BAR.SYNC.DEFER_BLOCKING 0x0 ;  /* 0x0000000000007b1d */ /* 0x004fe20000010000 */
[----:B------:R-:W-:Y:S01]  /*3270*/  IMAD R20, R21, 0x8, R20 ;  /* 0x0000000815147824 */ /* 0x000fe200078e0214 */
[----:B------:R-:W-:Y:S01]  /*3280*/  SHF.R.S32.HI R25, RZ, 0x2, R3 ;  /* 0x00000002ff197819 */ /* 0x000fe20000011403 */
[----:B------:R-:W-:-:S03]  /*3290*/  IMAD.IADD R21, R23, 0x1, R22 ;  /* 0x0000000117157824 */ /* 0x000fc600078e0216 */
[----:B------:R-:W-:Y:S01]  /*32a0*/  SGXT R3, R25, 0x1 ;  /* 0x000000011903781a */ /* 0x000fe20000000200 */
[----:B------:R-:W-:Y:S01]  /*32b0*/  LDTM.16dp32bit_t0_t15.x16 R4, tmem[UR10] ;  /* 0x0000000a000479ee */ /* 0x000fe20008a00000 */
[----:B------:R-:W2:Y:S02]  /*32c0*/  LDTM.16dp32bit_t16_t31.x16 R4, tmem[UR10+0x10] ;  /* 0x0000100a000479ee */ /* 0x000ea40008a20000 */
[----:B------:R-:W-:Y:S01]  /*32d0*/  LOP3.LUT R3, R24, 0x1040, R3, 0x78, !PT ;  /* 0x0000104018037812 */ /* 0x000fe200078e7803 */
[----:B------:R-:W3:Y:S01]  /*32e0*/  @!P0 SYNCS.CCTL.IV [UR9+0x1808] ;  /* 0x00180800ff0089b1 */ /* 0x000ee20008000009 */
[----:B------:R-:W-:Y:S01]  /*32f0*/  NOP ;  /* 0x0000000000007918 */ /* 0x000fe20000000000 */
[----:B-1----:R-:W-:Y:S02]  /*3300*/  ISETP.GE.AND P0, PT, R2, UR14, PT ;  /* 0x0000000e02007c0c */ /* 0x002fe4000bf06270 */
[----:B--2---:R-:W-:Y:S02]  /*3310*/  F2FP.SATFINITE.E5M2.F32.PACK_AB_MERGE_C R4, R5, R4, RZ ;  /* 0x000000040504723e */ /* 0x004fe400048060ff */
[----:B------:R-:W-:-:S02]  /*3320*/  F2FP.SATFINITE.E5M2.F32.PACK_AB_MERGE_C R6, R7, R6, RZ ;  /* 0x000000060706723e */ /* 0x000fc400048060ff */
[----:B------:R-:W-:Y:S02]  /*3330*/  F2FP.SATFINITE.E5M2.F32.PACK_AB_MERGE_C R8, R9, R8, RZ ;  /* 0x000000080908723e */ /* 0x000fe400048060ff */
[----:B------:R-:W-:Y:S02]  /*3340*/  F2FP.SATFINITE.E5M2.F32.PACK_AB_MERGE_C R12, R13, R12, RZ ;  /* 0x0000000c0d0c723e */ /* 0x000fe400048060ff */
[----:B------:R-:W-:Y:S02]  /*3350*/  F2FP.SATFINITE.E5M2.F32.PACK_AB_MERGE_C R14, R15, R14, RZ ;  /* 0x0000000e0f0e723e */ /* 0x000fe400048060ff */
[----:B------:R-:W-:Y:S02]  /*3360*/  F2FP.SATFINITE.E5M2.F32.PACK_AB_MERGE_C R16, R17, R16, RZ ;  /* 0x000000101110723e */ /* 0x000fe400048060ff */
[----:B------:R-:W-:Y:S02]  /*3370*/  LOP3.LUT R9, R4, 0xffff, RZ, 0xc0, !PT ;  /* 0x0000ffff04097812 */ /* 0x000fe400078ec0ff */
[----:B------:R-:W-:-:S02]  /*3380*/  LOP3.LUT R22, R6, 0xffff, RZ, 0xc0, !PT ;  /* 0x0000ffff06167812 */ /* 0x000fc400078ec0ff */
[----:B------:R-:W-:Y:S02]  /*3390*/  LOP3.LUT R13, R8, 0xffff, RZ, 0xc0, !PT ;  /* 0x0000ffff080d7812 */ /* 0x000fe400078ec0ff */
[----:B------:R-:W-:Y:S02]  /*33a0*/  LOP3.LUT R23, R16, 0xffff, RZ, 0xc0, !PT ;  /* 0x0000ffff10177812 */ /* 0x000fe400078ec0ff */
[----:B------:R-:W-:Y:S02]  /*33b0*/  LOP3.LUT R12, R12, 0xffff, RZ, 0xc0, !PT ;  /* 0x0000ffff0c0c7812 */ /* 0x000fe400078ec0ff */
[----:B------:R-:W-:Y:S02]  /*33c0*/  LOP3.LUT R17, R14, 0xffff, RZ, 0xc0, !PT ;  /* 0x0000ffff0e117812 */ /* 0x000fe400078ec0ff */
[----:B------:R-:W-:Y:S02]  /*33d0*/  PRMT R4, R13, 0x3340, R0 ;  /* 0x000033400d047816 */ /* 0x000fe40000000000 */
[----:B------:R-:W-:-:S02]  /*33e0*/  PRMT R5, R9, 0x3340, R22 ;  /* 0x0000334009057816 */ /* 0x000fc40000000016 */
[----:B------:R-:W-:Y:S02]  /*33f0*/  PRMT R6, R23, 0x3340, R0 ;  /* 0x0000334017067816 */ /* 0x000fe40000000000 */
[----:B------:R-:W-:Y:S02]  /*3400*/  PRMT R7, R12, 0x3340, R17 ;  /* 0x000033400c077816 */ /* 0x000fe40000000011 */
[----:B------:R-:W-:Y:S02]  /*3410*/  F2FP.SATFINITE.E5M2.F32.PACK_AB_MERGE_C R10, R11, R10, RZ ;  /* 0x0000000a0b0a723e */ /* 0x000fe400048060ff */
[----:B------:R-:W-:Y:S02]  /*3420*/  PRMT R11, R5, 0x5410, R4 ;  /* 0x00005410050b7816 */ /* 0x000fe40000000004 */
[----:B------:R-:W-:Y:S02]  /*3430*/  PRMT R15, R7, 0x5410, R6 ;  /* 0x00005410070f7816 */ /* 0x000fe40000000006 */
[----:B------:R-:W-:-:S02]  /*3440*/  SHF.R.U32.HI R4, RZ, 0x8, R9 ;  /* 0x00000008ff047819 */ /* 0x000fc40000011609 */
[----:B------:R-:W-:Y:S02]  /*3450*/  SHF.R.U32.HI R5, RZ, 0x8, R22 ;  /* 0x00000008ff057819 */ /* 0x000fe40000011616 */
[----:B------:R-:W-:Y:S02]  /*3460*/  SHF.R.U32.HI R6, RZ, 0x8, R13 ;  /* 0x00000008ff067819 */ /* 0x000fe4000001160d */
[----:B------:R-:W-:Y:S02]  /*3470*/  SHF.R.U32.HI R7, RZ, 0x8, R12 ;  /* 0x00000008ff077819 */ /* 0x000fe4000001160c */
[----:B------:R-:W-:Y:S02]  /*3480*/  SHF.R.U32.HI R8, RZ, 0x8, R17 ;  /* 0x00000008ff087819 */ /* 0x000fe40000011611 */
[----:B------:R-:W-:Y:S02]  /*3490*/  SHF.R.U32.HI R9, RZ, 0x8, R23 ;  /* 0x00000008ff097819 */ /* 0x000fe40000011617 */
[----:B------:R-:W-:-:S02]  /*34a0*/  LOP3.LUT R4, R4, 0xffff, RZ, 0xc0, !PT ;  /* 0x0000ffff04047812 */ /* 0x000fc400078ec0ff */
[----:B------:R-:W-:Y:S02]  /*34b0*/  LOP3.LUT R5, R5, 0xffff, RZ, 0xc0, !PT ;  /* 0x0000ffff05057812 */ /* 0x000fe400078ec0ff */
[----:B------:R-:W-:Y:S02]  /*34c0*/  LOP3.LUT R6, R6, 0xffff, RZ, 0xc0, !PT ;  /* 0x0000ffff06067812 */ /* 0x000fe400078ec0ff */
[----:B------:R-:W-:Y:S02]  /*34d0*/  LOP3.LUT R7, R7, 0xffff, RZ, 0xc0, !PT ;  /* 0x0000ffff07077812 */ /* 0x000fe400078ec0ff */
[----:B------:R-:W-:Y:S02]  /*34e0*/  LOP3.LUT R8, R8, 0xffff, RZ, 0xc0, !PT ;  /* 0x0000ffff08087812 */ /* 0x000fe400078ec0ff */
[----:B------:R-:W-:Y:S02]  /*34f0*/  LOP3.LUT R9, R9, 0xffff, RZ, 0xc0, !PT ;  /* 0x0000ffff09097812 */ /* 0x000fe400078ec0ff */
[----:B------:R-:W-:-:S02]  /*3500*/  F2FP.SATFINITE.E5M2.F32.PACK_AB_MERGE_C R18, R19, R18, RZ ;  /* 0x000000121312723e */ /* 0x000fc400048060ff */
[----:B------:R-:W-:Y:S01]  /*3510*/  PRMT R5, R4, 0x3340, R5 ;  /* 0x0000334004057816 */ /* 0x000fe20000000005 */
[----:B------:R-:W-:Y:S01]  /*3520*/  IMAD.IADD R4, R3, 0x1, R20 ;  /* 0x0000000103047824 */ /* 0x000fe200078e0214 */
[----:B------:R-:W-:Y:S01]  /*3530*/  PRMT R6, R6, 0x3340, R1 ;  /* 0x0000334006067816 */ /* 0x000fe20000000001 */
[----:B------:R-:W1:Y:S01]  /*3540*/  LDC R3, c[0x0][0x3b8] ;  /* 0x0000ee00ff037b82 */ /* 0x000e620000000800 */
[----:B------:R-:W-:Y:S02]  /*3550*/  PRMT R8, R7, 0x3340, R8 ;  /* 0x0000334007087816 */ /* 0x000fe40000000008 */
[----:B------:R-:W-:Y:S02]  /*3560*/  PRMT R9, R9, 0x3340, R0 ;  /* 0x0000334009097816 */ /* 0x000fe40000000000 */
[----:B------:R-:W-:Y:S02]  /*3570*/  LOP3.LUT R18, R18, 0xffff, RZ, 0xc0, !PT ;  /* 0x0000ffff12127812 */ /* 0x000fe400078ec0ff */
[----:B------:R-:W-:-:S02]  /*3580*/  LOP3.LUT R10, R10, 0xffff, RZ, 0xc0, !PT ;  /* 0x0000ffff0a0a7812 */ /* 0x000fc400078ec0ff */
[----:B------:R-:W-:Y:S02]  /*3590*/  PRMT R5, R5, 0x5410, R6 ;  /* 0x0000541005057816 */ /* 0x000fe40000000006 */
[----:B------:R-:W-:Y:S02]  /*35a0*/  PRMT R9, R8, 0x5410, R9 ;  /* 0x0000541008097816 */ /* 0x000fe40000000009 */
[----:B------:R-:W-:Y:S02]  /*35b0*/  PRMT R14, R15, 0x4210, R18 ;  /* 0x000042100f0e7816 */ /* 0x000fe40000000012 */
[--C-:B------:R-:W-:Y:S02]  /*35c0*/  PRMT R12, R11, 0x4210, R10.reuse ;  /* 0x000042100b0c7816 */ /* 0x100fe4000000000a */
[----:B------:R-:W-:Y:S01]  /*35d0*/  PRMT R13, R5, 0x5210, R10 ;  /* 0x00005210050d7816 */ /* 0x000fe2000000000a */
[----:B---3--:R-:W-:Y:S01]  /*35e0*/  BAR.SYNC.DEFER_BLOCKING 0x0 ;  /* 0x0000000000007b1d */ /* 0x008fe20000010000 */
[----:B------:R-:W-:Y:S01]  /*35f0*/  PRMT R15, R9, 0x5210, R18 ;  /* 0x00005210090f7816 */ /* 0x000fe20000000012 */
[----:B------:R-:W-:-:S05]  /*3600*/  IMAD.U32 R9, RZ, RZ, UR8 ;  /* 0x00000008ff097e24 */ /* 0x000fca000f8e00ff */
[----:B------:R-:W-:Y:S01]  /*3610*/  LOP3.LUT R8, R0, 0x20, R9, 0xf8, !PT ;  /* 0x0000002000087812 */ /* 0x000fe200078ef809 */
[----:B0-----:R-:W-:-:S03]  /*3620*/  IMAD R0, R2, UR4, RZ ;  /* 0x0000000402007c24 */ /* 0x001fc6000f8e02ff */
[----:B------:R-:W-:Y:S02]  /*3630*/  LOP3.LUT R8, R8, UR11, RZ, 0xfc, !PT ;  /* 0x0000000b08087c12 */ /* 0x000fe4000f8efcff */
[----:B------:R-:W-:Y:S02]  /*3640*/  IADD3 R2, P1, PT, R0, UR12, RZ ;  /* 0x0000000c00027c10 */ /* 0x000fe4000ff3e0ff */
[C---:B------:R-:W-:Y:S01]  /*3650*/  LOP3.LUT R10, R8.reuse, 0x4, RZ, 0xfc, !PT ;  /* 0x00000004080a7812 */ /* 0x040fe200078efcff */
[C---:B-1----:R-:W-:Y:S01]  /*3660*/  IMAD R9, R8.reuse, R3, RZ ;  /* 0x0000000308097224 */ /* 0x042fe200078e02ff */
[C---:B------:R-:W-:Y:S02]  /*3670*/  LOP3.LUT R11, R8.reuse, 0x2, RZ, 0xfc, !PT ;  /* 0x00000002080b7812 */ /* 0x040fe400078efcff */
[----:B------:R-:W-:Y:S02]  /*3680*/  ISETP.LT.AND P5, PT, R8, UR15, !P0 ;  /* 0x0000000f08007c0c */ /* 0x000fe4000c7a1270 */
[----:B------:R-:W-:-:S02]  /*3690*/  ISETP.LT.AND P3, PT, R10, UR15, !P0 ;  /* 0x0000000f0a007c0c */ /* 0x000fc4000c761270 */
[----:B------:R-:W-:Y:S01]  /*36a0*/  LEA.HI.X.SX32 R0, R0, UR13, 0x1, P1 ;  /* 0x0000000d00007c11 */ /* 0x000fe200088f0eff */
[----:B------:R0:W-:Y:S01]  /*36b0*/  STSM.16.M88.4 [R21], R12 ;  /* 0x0000000c15007844 */ /* 0x0001e20000000200 */
[----:B------:R-:W-:Y:S01]  /*36c0*/  IADD3 R10, P1, PT, R9, R2, RZ ;  /* 0x00000002090a7210 */ /* 0x000fe20007f3e0ff */
[----:B------:R-:W-:Y:S01]  /*36d0*/  BAR.SYNC.DEFER_BLOCKING 0x0 ;  /* 0x0000000000007b1d */ /* 0x000fe20000010000 */
[----:B------:R-:W-:Y:S02]  /*36e0*/  ISETP.LT.AND P4, PT, R11, UR15, !P0 ;  /* 0x0000000f0b007c0c */ /* 0x000fe4000c781270 */
[----:B------:R-:W-:Y:S02]  /*36f0*/  LEA.HI.X.SX32 R11, R9, R0, 0x1, P1 ;  /* 0x00000000090b7211 */ /* 0x000fe400008f0eff */
[C---:B------:R-:W-:Y:S02]  /*3700*/  LOP3.LUT R16, R8.reuse, 0xe, RZ, 0xfc, !PT ;  /* 0x0000000e08107812 */ /* 0x040fe400078efcff */
[----:B------:R-:W-:-:S02]  /*3710*/  LOP3.LUT R18, R8, 0x1c, RZ, 0xfc, !PT ;  /* 0x0000001c08127812 */ /* 0x000fc400078efcff */
[C---:B0-----:R-:W-:Y:S01]  /*3720*/  LOP3.LUT R12, R8.reuse, 0x8, RZ, 0xfc, !PT ;  /* 0x00000008080c7812 */ /* 0x041fe200078efcff */
[C---:B------:R-:W-:Y:S01]  /*3730*/  IMAD R13, R3.reuse, 0x2, R9 ;  /* 0x00000002030d7824 */ /* 0x040fe200078e0209 */
[----:B------:R-:W-:Y:S02]  /*3740*/  LOP3.LUT R14, R8, 0x6, RZ, 0xfc, !PT ;  /* 0x00000006080e7812 */ /* 0x000fe400078efcff */
[----:B------:R-:W-:Y:S01]  /*3750*/  ISETP.LT.AND P1, PT, R12, UR15, !P0 ;  /* 0x0000000f0c007c0c */ /* 0x000fe2000c721270 */
[----:B------:R-:W-:Y:S01]  /*3760*/  IMAD R9, R3, 0x2, R13 ;  /* 0x0000000203097824 */ /* 0x000fe200078e020d */
[----:B------:R-:W-:Y:S02]  /*3770*/  IADD3 R12, P6, PT, R13, R2, RZ ;  /* 0x000000020d0c7210 */ /* 0x000fe40007fde0ff */
[----:B------:R-:W-:Y:S01]  /*3780*/  ISETP.LT.AND P2, PT, R14, UR15, !P0 ;  /* 0x0000000f0e007c0c */ /* 0x000fe2000c741270 */
[----:B------:R-:W-:Y:S01]  /*3790*/  IMAD R17, R3, 0x2, R9 ;  /* 0x0000000203117824 */ /* 0x000fe200078e0209 */
[----:B------:R-:W-:Y:S01]  /*37a0*/  LOP3.LUT R14, R8, 0xa, RZ, 0xfc, !PT ;  /* 0x0000000a080e7812 */ /* 0x000fe200078efcff */
[----:B------:R-:W0:Y:S01]  /*37b0*/  LDSM.16.M88.4 R4, [R4] ;  /* 0x000000000404783b */ /* 0x000e220000000200 */
[----:B------:R-:W-:-:S02]  /*37c0*/  LEA.HI.X.SX32 R13, R13, R0, 0x1, P6 ;  /* 0x000000000d0d7211 */ /* 0x000fc400030f0eff */
[----:B------:R-:W-:Y:S02]  /*37d0*/  LOP3.LUT R15, R8, 0xc, RZ, 0xfc, !PT ;  /* 0x0000000c080f7812 */ /* 0x000fe400078efcff */
[C---:B0-----:R-:W-:Y:S02]  /*37e0*/  PRMT R19, R4.reuse, 0x7770, RZ ;  /* 0x0000777004137816 */ /* 0x041fe400000000ff */
[C---:B------:R-:W-:Y:S02]  /*37f0*/  PRMT R21, R4.reuse, 0x7771, RZ ;  /* 0x0000777104157816 */ /* 0x040fe400000000ff */
[----:B------:R-:W-:Y:S01]  /*3800*/  PRMT R23, R4, 0x7773, RZ ;  /* 0x0000777304177816 */ /* 0x000fe200000000ff */
[----:B------:R0:W-:Y:S01]  /*3810*/  @P5 STG.E.U8 desc[UR16][R10.64], R19 ;  /* 0x000000130a005986 */ /* 0x0001e2000c101110 */
[----:B------:R-:W-:Y:S02]  /*3820*/  ISETP.LT.AND P5, PT, R14, UR15, !P0 ;  /* 0x0000000f0e007c0c */ /* 0x000fe4000c7a1270 */
[----:B------:R-:W-:Y:S01]  /*3830*/  IADD3 R14, P6, PT, R9, R2, RZ ;  /* 0x00000002090e7210 */ /* 0x000fe20007fde0ff */
[----:B------:R1:W-:Y:S01]  /*3840*/  @P4 STG.E.U8 desc[UR16][R12.64], R21 ;  /* 0x000000150c004986 */ /* 0x0003e2000c101110 */
[----:B------:R-:W-:-:S02]  /*3850*/  ISETP.LT.AND P4, PT, R15, UR15, !P0 ;  /* 0x0000000f0f007c0c */ /* 0x000fc4000c781270 */
[----:B------:R-:W-:Y:S01]  /*3860*/  LEA.HI.X.SX32 R15, R9, R0, 0x1, P6 ;  /* 0x00000000090f7211 */ /* 0x000fe200030f0eff */
[----:B------:R-:W-:Y:S01]  /*3870*/  IMAD R9, R3, 0x2, R17 ;  /* 0x0000000203097824 */ /* 0x000fe200078e0211 */
[----:B------:R-:W-:Y:S02]  /*3880*/  PRMT R25, R7, 0x7772, RZ ;  /* 0x0000777207197816 */ /* 0x000fe400000000ff */
[C---:B0-----:R-:W-:Y:S02]  /*3890*/  IADD3 R10, P6, PT, R17.reuse, R2, RZ ;  /* 0x00000002110a7210 */ /* 0x041fe40007fde0ff */
[----:B------:R-:W-:Y:S02]  /*38a0*/  PRMT R19, R4, 0x7772, RZ ;  /* 0x0000777204137816 */ /* 0x000fe400000000ff */
[----:B------:R-:W-:Y:S01]  /*38b0*/  LEA.HI.X.SX32 R11, R17, R0, 0x1, P6 ;  /* 0x00000000110b7211 */ /* 0x000fe200030f0eff */
[----:B------:R-:W-:Y:S01]  /*38c0*/  IMAD R17, R3, 0x2, R9 ;  /* 0x0000000203117824 */ /* 0x000fe200078e0209 */
[----:B-1----:R-:W-:Y:S01]  /*38d0*/  IADD3 R12, P6, PT, R9, R2, RZ ;  /* 0x00000002090c7210 */ /* 0x002fe20007fde0ff */
[----:B------:R0:W-:Y:S01]  /*38e0*/  @P3 STG.E.U8 desc[UR16][R14.64], R19 ;  /* 0x000000130e003986 */ /* 0x0001e2000c101110 */
[----:B------:R-:W-:-:S02]  /*38f0*/  LOP3.LUT R4, R8, 0x10, RZ, 0xfc, !PT ;  /* 0x0000001008047812 */ /* 0x000fc400078efcff */
[----:B------:R-:W-:Y:S01]  /*3900*/  ISETP.LT.AND P3, PT, R16, UR15, !P0 ;  /* 0x0000000f10007c0c */ /* 0x000fe2000c761270 */
[----:B------:R1:W-:Y:S01]  /*3910*/  @P2 STG.E.U8 desc[UR16][R10.64], R23 ;  /* 0x000000170a002986 */ /* 0x0003e2000c101110 */
[----:B------:R-:W-:Y:S01]  /*3920*/  LEA.HI.X.SX32 R13, R9, R0, 0x1, P6 ;  /* 0x00000000090d7211 */ /* 0x000fe200030f0eff */
[----:B------:R-:W-:Y:S01]  /*3930*/  IMAD R9, R3, 0x2, R17 ;  /* 0x0000000203097824 */ /* 0x000fe200078e0211 */
[----:B------:R-:W-:Y:S02]  /*3940*/  PRMT R21, R5, 0x7770, RZ ;  /* 0x0000777005157816 */ /* 0x000fe400000000ff */
[----:B------:R-:W-:Y:S02]  /*3950*/  IADD3 R16, P6, PT, R17, R2, RZ ;  /* 0x0000000211107210 */ /* 0x000fe40007fde0ff */
[----:B------:R-:W-:Y:S01]  /*3960*/  ISETP.LT.AND P2, PT, R4, UR15, !P0 ;  /* 0x0000000f04007c0c */ /* 0x000fe2000c741270 */
[----:B------:R2:W-:Y:S01]  /*3970*/  @P1 STG.E.U8 desc[UR16][R12.64], R21 ;  /* 0x000000150c001986 */ /* 0x0005e2000c101110 */
[----:B------:R-:W-:Y:S01]  /*3980*/  LOP3.LUT R4, R8, 0x12, RZ, 0xfc, !PT ;  /* 0x0000001208047812 */ /* 0x000fe200078efcff */
[----:B0-----:R-:W-:Y:S01]  /*3990*/  IMAD R15, R3, 0x2, R9 ;  /* 0x00000002030f7824 */ /* 0x001fe200078e0209 */
[----:B------:R-:W-:-:S02]  /*39a0*/  LEA.HI.X.SX32 R17, R17, R0, 0x1, P6 ;  /* 0x0000000011117211 */ /* 0x000fc400030f0eff */
[----:B-1----:R-:W-:Y:S02]  /*39b0*/  IADD3 R10, P6, PT, R9, R2, RZ ;  /* 0x00000002090a7210 */ /* 0x002fe40007fde0ff */
[----:B------:R-:W-:Y:S02]  /*39c0*/  PRMT R19, R5, 0x7771, RZ ;  /* 0x0000777105137816 */ /* 0x000fe400000000ff */
[----:B------:R-:W-:Y:S02]  /*39d0*/  ISETP.LT.AND P1, PT, R4, UR15, !P0 ;  /* 0x0000000f04007c0c */ /* 0x000fe4000c721270 */
[----:B------:R-:W-:Y:S01]  /*39e0*/  LOP3.LUT R4, R8, 0x14, RZ, 0xfc, !PT ;  /* 0x0000001408047812 */ /* 0x000fe200078efcff */
[----:B------:R-:W-:Y:S01]  /*39f0*/  @P5 STG.E.U8 desc[UR16][R16.64], R19 ;  /* 0x0000001310005986 */ /* 0x000fe2000c101110 */
[----:B------:R-:W-:Y:S01]  /*3a00*/  LEA.HI.X.SX32 R11, R9, R0, 0x1, P6 ;  /* 0x00000000090b7211 */ /* 0x000fe200030f0eff */
[----:B------:R-:W-:Y:S01]  /*3a10*/  IMAD R9, R3, 0x2, R15 ;  /* 0x0000000203097824 */ /* 0x000fe200078e020f */
[----:B------:R-:W-:-:S02]  /*3a20*/  PRMT R23, R5, 0x7772, RZ ;  /* 0x0000777205177816 */ /* 0x000fc400000000ff */
[C---:B--2---:R-:W-:Y:S02]  /*3a30*/  IADD3 R12, P6, PT, R15.reuse, R2, RZ ;  /* 0x000000020f0c7210 */ /* 0x044fe40007fde0ff */
[----:B------:R-:W-:Y:S01]  /*3a40*/  ISETP.LT.AND P5, PT, R4, UR15, !P0 ;  /* 0x0000000f04007c0c */ /* 0x000fe2000c7a1270 */
[----:B------:R0:W-:Y:S01]  /*3a50*/  @P4 STG.E.U8 desc[UR16][R10.64], R23 ;  /* 0x000000170a004986 */ /* 0x0001e2000c101110 */
[----:B------:R-:W-:Y:S02]  /*3a60*/  LOP3.LUT R4, R8, 0x16, RZ, 0xfc, !PT ;  /* 0x0000001608047812 */ /* 0x000fe400078efcff */
[----:B------:R-:W-:Y:S01]  /*3a70*/  LEA.HI.X.SX32 R13, R15, R0, 0x1, P6 ;  /* 0x000000000f0d7211 */ /* 0x000fe200030f0eff */
[----:B------:R-:W-:Y:S01]  /*3a80*/  IMAD R15, R3, 0x2, R9 ;  /* 0x00000002030f7824 */ /* 0x000fe200078e0209 */
[----:B------:R-:W-:Y:S02]  /*3a90*/  PRMT R21, R5, 0x7773, RZ ;  /* 0x0000777305157816 */ /* 0x000fe400000000ff */
[----:B------:R-:W-:-:S02]  /*3aa0*/  ISETP.LT.AND P4, PT, R4, UR15, !P0 ;  /* 0x0000000f04007c0c */ /* 0x000fc4000c781270 */
[----:B------:R-:W-:Y:S01]  /*3ab0*/  LOP3.LUT R5, R8, 0x18, RZ, 0xfc, !PT ;  /* 0x0000001808057812 */ /* 0x000fe200078efcff */
[----:B------:R1:W-:Y:S01]  /*3ac0*/  @P3 STG.E.U8 desc[UR16][R12.64], R21 ;  /* 0x000000150c003986 */ /* 0x0003e2000c101110 */
[----:B------:R-:W-:Y:S02]  /*3ad0*/  IADD3 R4, P6, PT, R9, R2, RZ ;  /* 0x0000000209047210 */ /* 0x000fe40007fde0ff */
[----:B------:R-:W-:Y:S02]  /*3ae0*/  ISETP.LT.AND P3, PT, R5, UR15, !P0 ;  /* 0x0000000f05007c0c */ /* 0x000fe4000c761270 */
[----:B------:R-:W-:Y:S01]  /*3af0*/  LEA.HI.X.SX32 R5, R9, R0, 0x1, P6 ;  /* 0x0000000009057211 */ /* 0x000fe200030f0eff */
[----:B------:R-:W-:Y:S01]  /*3b00*/  IMAD R9, R3, 0x2, R15 ;  /* 0x0000000203097824 */ /* 0x000fe200078e020f */
[----:B0-----:R-:W-:Y:S02]  /*3b10*/  IADD3 R10, P6, PT, R15, R2, RZ ;  /* 0x000000020f0a7210 */ /* 0x001fe40007fde0ff */
[----:B------:R-:W-:-:S02]  /*3b20*/  PRMT R19, R6, 0x7770, RZ ;  /* 0x0000777006137816 */ /* 0x000fc400000000ff */
[----:B------:R-:W-:Y:S01]  /*3b30*/  LEA.HI.X.SX32 R11, R15, R0, 0x1, P6 ;  /* 0x000000000f0b7211 */ /* 0x000fe200030f0eff */
[C---:B------:R-:W-:Y:S01]  /*3b40*/  IMAD R15, R3.reuse, 0x2, R9 ;  /* 0x00000002030f7824 */ /* 0x040fe200078e0209 */
[----:B------:R-:W-:Y:S01]  /*3b50*/  LOP3.LUT R14, R8, 0x1a, RZ, 0xfc, !PT ;  /* 0x0000001a080e7812 */ /* 0x000fe200078efcff */
[----:B------:R0:W-:Y:S01]  /*3b60*/  @P2 STG.E.U8 desc[UR16][R4.64], R19 ;  /* 0x0000001304002986 */ /* 0x0001e2000c101110 */
[----:B------:R-:W-:Y:S01]  /*3b70*/  PRMT R23, R6, 0x7771, RZ ;  /* 0x0000777106177816 */ /* 0x000fe200000000ff */
[----:B------:R-:W-:Y:S01]  /*3b80*/  IMAD R17, R3, 0x2, R15 ;  /* 0x0000000203117824 */ /* 0x000fe200078e020f */
[----:B------:R-:W-:Y:S02]  /*3b90*/  ISETP.LT.AND P2, PT, R14, UR15, !P0 ;  /* 0x0000000f0e007c0c */ /* 0x000fe4000c741270 */
[-C--:B------:R-:W-:Y:S01]  /*3ba0*/  IADD3 R14, P6, PT, R15, R2.reuse, RZ ;  /* 0x000000020f0e7210 */ /* 0x080fe20007fde0ff */
[----:B------:R2:W-:Y:S01]  /*3bb0*/  @P1 STG.E.U8 desc[UR16][R10.64], R23 ;  /* 0x000000170a001986 */ /* 0x0005e2000c101110 */
[----:B-1----:R-:W-:-:S02]  /*3bc0*/  IADD3 R12, P1, PT, R9, R2, RZ ;  /* 0x00000002090c7210 */ /* 0x002fc40007f3e0ff */
[----:B------:R-:W-:Y:S02]  /*3bd0*/  LEA.HI.X.SX32 R15, R15, R0, 0x1, P6 ;  /* 0x000000000f0f7211 */ /* 0x000fe400030f0eff */
[----:B------:R-:W-:Y:S01]  /*3be0*/  IADD3 R16, P6, PT, R17, R2, RZ ;  /* 0x0000000211107210 */ /* 0x000fe20007fde0ff */
[----:B0-----:R-:W-:Y:S01]  /*3bf0*/  IMAD R5, R3, 0x2, R17 ;  /* 0x0000000203057824 */ /* 0x001fe200078e0211 */
[-C--:B------:R-:W-:Y:S02]  /*3c00*/  LEA.HI.X.SX32 R13, R9, R0.reuse, 0x1, P1 ;  /* 0x00000000090d7211 */ /* 0x080fe400008f0eff */
[----:B------:R-:W-:Y:S01]  /*3c10*/  LEA.HI.X.SX32 R17, R17, R0, 0x1, P6 ;  /* 0x0000000011117211 */ /* 0x000fe200030f0eff */
[----:B------:R-:W-:Y:S01]  /*3c20*/  IMAD R9, R3, 0x2, R5 ;  /* 0x0000000203097824 */ /* 0x000fe200078e0205 */
[----:B------:R-:W-:Y:S02]  /*3c30*/  LOP3.LUT R8, R8, 0x1e, RZ, 0xfc, !PT ;  /* 0x0000001e08087812 */ /* 0x000fe400078efcff */
[----:B------:R-:W-:Y:S01]  /*3c40*/  IADD3 R4, P6, PT, R5, R2, RZ ;  /* 0x0000000205047210 */ /* 0x000fe20007fde0ff */
[----:B------:R-:W-:Y:S01]  /*3c50*/  IMAD R3, R3, 0x2, R9 ;  /* 0x0000000203037824 */ /* 0x000fe200078e0209 */
[----:B------:R-:W-:-:S02]  /*3c60*/  ISETP.LT.AND P1, PT, R18, UR15, !P0 ;  /* 0x0000000f12007c0c */ /* 0x000fc4000c721270 */
[----:B------:R-:W-:Y:S02]  /*3c70*/  ISETP.LT.AND P0, PT, R8, UR15, !P0 ;  /* 0x0000000f08007c0c */ /* 0x000fe4000c701270 */
[----:B------:R-:W-:Y:S02]  /*3c80*/  LEA.HI.X.SX32 R5, R5, R0, 0x1, P6 ;  /* 0x0000000005057211 */ /* 0x000fe400030f0eff */
[C---:B------:R-:W-:Y:S02]  /*3c90*/  IADD3 R8, P6, PT, R9.reuse, R2, RZ ;  /* 0x0000000209087210 */ /* 0x040fe40007fde0ff */
[C---:B--2---:R-:W-:Y:S02]  /*3ca0*/  PRMT R11, R6.reuse, 0x7772, RZ ;  /* 0x00007772060b7816 */ /* 0x044fe400000000ff */
[----:B------:R-:W-:Y:S02]  /*3cb0*/  LEA.HI.X.SX32 R9, R9, R0, 0x1, P6 ;  /* 0x0000000009097211 */ /* 0x000fe400030f0eff */
[----:B------:R-:W-:Y:S01]  /*3cc0*/  PRMT R19, R6, 0x7773, RZ ;  /* 0x0000777306137816 */ /* 0x000fe200000000ff */
[----:B------:R0:W-:Y:S01]  /*3cd0*/  @P5 STG.E.U8 desc[UR16][R12.64], R11 ;  /* 0x0000000b0c005986 */ /* 0x0001e2000c101110 */
[----:B------:R-:W-:-:S02]  /*3ce0*/  IADD3 R2, P6, PT, R3, R2, RZ ;  /* 0x0000000203027210 */ /* 0x000fc40007fde0ff */
[C---:B------:R-:W-:Y:S01]  /*3cf0*/  PRMT R21, R7.reuse, 0x7770, RZ ;  /* 0x0000777007157816 */ /* 0x040fe200000000ff */
[----:B------:R0:W-:Y:S01]  /*3d00*/  @P4 STG.E.U8 desc[UR16][R14.64], R19 ;  /* 0x000000130e004986 */ /* 0x0001e2000c101110 */
[C---:B------:R-:W-:Y:S02]  /*3d10*/  PRMT R23, R7.reuse, 0x7771, RZ ;  /* 0x0000777107177816 */ /* 0x040fe400000000ff */
[----:B------:R-:W-:Y:S01]  /*3d20*/  PRMT R7, R7, 0x7773, RZ ;  /* 0x0000777307077816 */ /* 0x000fe200000000ff */
[----:B------:R0:W-:Y:S01]  /*3d30*/  @P3 STG.E.U8 desc[UR16][R16.64], R21 ;  /* 0x0000001510003986 */ /* 0x0001e2000c101110 */
[----:B------:R-:W-:-:S03]  /*3d40*/  LEA.HI.X.SX32 R3, R3, R0, 0x1, P6 ;  /* 0x0000000003037211 */ /* 0x000fc600030f0eff */
[----:B------:R0:W-:Y:S04]  /*3d50*/  @P2 STG.E.U8 desc[UR16][R4.64], R23 ;  /* 0x0000001704002986 */ /* 0x0001e8000c101110 */
[----:B------:R0:W-:Y:S04]  /*3d60*/  @P1 STG.E.U8 desc[UR16][R8.64], R25 ;  /* 0x0000001908001986 */ /* 0x0001e8000c101110 */
[----:B------:R0:W-:Y:S01]  /*3d70*/  @P0 STG.E.U8 desc[UR16][R2.64], R7 ;  /* 0x0000000702000986 */ /* 0x0001e2000c101110 */
[----:B------:R-:W-:Y:S06]  /*3d80*/  BAR.SYNC.DEFER_BLOCKING 0x0 ;  /* 0x0000000000007b1d */ /* 0x000fec0000010000 */
[----:B------:R-:W-:Y:S05]  /*3d90*/  BRA.U UP0, `(.L_x_13) ;  /* 0x00000001009c7547 */ /* 0x000fea000b800000 */
[----:B------:R-:W1:Y:S01]  /*3da0*/  S2UR UR5, SR_CgaCtaId ;  /* 0x00000000000579c3 */ /* 0x000e620000008800 */
[----:B------:R-:W-:Y:S01]  /*3db0*/  NOP ;  /* 0x0000000000007918 */ /* 0x000fe20000000000 */
[----:B------:R-:W-:Y:S01]  /*3dc0*/  UMOV UR4, 0x50 ;  /* 0x0000005000047882 */ /* 0x000fe20000000000 */
[----:B------:R-:W-:Y:S02]  /*3dd0*/  IMAD.U32 R0, RZ, RZ, UR28 ;  /* 0x0000001cff007e24 */ /* 0x000fe4000f8e00ff */
[----:B0-----:R-:W-:-:S03]  /*3de0*/  IMAD.MOV.U32 R3, RZ, RZ, 0x1 ;  /* 0x00000001ff037424 */ /* 0x001fc600078e00ff */
[----:B------:R-:W-:-:S04]  /*3df0*/  LOP3.LUT R0, R0, 0xffff, RZ, 0xc0, !PT ;  /* 0x0000ffff00007812 */ /* 0x000fc800078ec0ff */
[----:B------:R-:W-:-:S05]  /*3e00*/  SHF.R.U32.HI R0, RZ, 0x5, R0 ;  /* 0x00000005ff007819 */ /* 0x000fca0000011600 */
[----:B------:R-:W-:Y:S01]  /*3e10*/  VIADD R2, R0, 0x10 ;  /* 0x0000001000027836 */ /* 0x000fe20000000000 */
[----:B------:R-:W-:Y:S01]  /*3e20*/  SHF.L.U32 R0, R3, R0, RZ ;  /* 0x0000000003007219 */ /* 0x000fe200000006ff */
[----:B-1----:R-:W-:-:S03]  /*3e30*/  ULEA UR6, UR5, UR4, 0x18 ;  /* 0x0000000405067291 */ /* 0x002fc6000f8ec0ff */
[----:B------:R-:W-:-:S04]  /*3e40*/  SHF.L.U32 R3, R3, R2, RZ ;  /* 0x0000000203037219 */ /* 0x000fc800000006ff */
[----:B------:R-:W-:Y:S02]  /*3e50*/  LOP3.LUT R0, R3, R0, RZ, 0xfc, !PT ;  /* 0x0000000003007212 */ /* 0x000fe400078efcff */
[----:B------:R-:W0:Y:S02]  /*3e60*/  LDS R5, [UR6] ;  /* 0x00000006ff057984 */ /* 0x000e240008000800 */
[C---:B------:R-:W-:Y:S02]  /*3e70*/  LOP3.LUT R2, R0.reuse, 0xffff, RZ, 0xc0, !PT ;  /* 0x0000ffff00027812 */ /* 0x040fe400078ec0ff */
[----:B0-----:R-:W-:-:S04]  /*3e80*/  LOP3.LUT R3, R0, 0xffff, R5, 0x80, !PT ;  /* 0x0000ffff00037812 */ /* 0x001fc800078e8005 */
[----:B------:R-:W-:-:S13]  /*3e90*/  ISETP.NE.AND P0, PT, R3, R2, PT ;  /* 0x000000020300720c */ /* 0x000fda0003f05270 */
[----:B------:R-:W-:Y:S05]  /*3ea0*/  @P0 BRA `(.L_x_14) ;  /* 0x0000000000500947 */ /* 0x000fea0003800000 */
[----:B------:R-:W-:Y:S02]  /*3eb0*/  SHF.R.U32.HI R5, RZ, 0x10, R5 ;  /* 0x00000010ff057819 */ /* 0x000fe40000011605 */
[----:B------:R-:W-:-:S04]  /*3ec0*/  SHF.R.U32.HI R2, RZ, 0x10, R0 ;  /* 0x00000010ff027819 */ /* 0x000fc80000011600 */
[----:B------:R-:W-:-:S04]  /*3ed0*/  LOP3.LUT R5, R5, R2, RZ, 0xc0, !PT ;  /* 0x0000000205057212 */ /* 0x000fc800078ec0ff */
[----:B------:R-:W-:-:S13]  /*3ee0*/  ISETP.NE.AND P0, PT, R5, R2, PT ;  /* 0x000000020500720c */ /* 0x000fda0003f05270 */
[----:B------:R-:W-:Y:S05]  /*3ef0*/  @P0 BRA `(.L_x_15) ;  /* 0x0000000000300947 */ /* 0x000fea0003800000 */
[----:B------:R-:W-:Y:S01]  /*3f00*/  R2UR UR4, R0 ;  /* 0x00000000000472ca */ /* 0x000fe200000e0000 */
[----:B------:R-:W-:Y:S01]  /*3f10*/  VOTEU.ANY UR5, UPT, PT ;  /* 0x0000000000057886 */ /* 0x000fe200038e0100 */
[----:B------:R-:W0:Y:S01]  /*3f20*/  S2R R0, SR_LANEID ;  /* 0x0000000000007919 */ /* 0x000e220000000000 */
[----:B------:R-:W-:-:S10]  /*3f30*/  UFLO.U32 UR5, UR5 ;  /* 0x00000005000572bd */ /* 0x000fd400080e0000 */
[----:B------:R-:W-:-:S06]  /*3f40*/  ULOP3.LUT UR4, URZ, UR4, URZ, 0x33, !UPT ;  /* 0x00000004ff047292 */ /* 0x000fcc000f8e33ff */
[----:B------:R-:W-:-:S04]  /*3f50*/  IMAD.U32 R2, RZ, RZ, UR4 ;  /* 0x00000004ff027e24 */ /* 0x000fc8000f8e00ff */
[----:B------:R-:W1:Y:S02]  /*3f60*/  REDUX UR7, R2 ;  /* 0x00000000020773c4 */ /* 0x000e640000000000 */
[----:B------:R2:W-:Y:S01]  /*3f70*/  UTCATOMSWS.AND URZ, UR4 ;  /* 0x0000000400ff79e3 */ /* 0x0005e20008000000 */
[----:B0-----:R-:W-:Y:S01]  /*3f80*/  ISETP.EQ.U32.AND P0, PT, R0, UR5, PT ;  /* 0x0000000500007c0c */ /* 0x001fe2000bf02070 */
[----:B-1----:R-:W-:-:S12]  /*3f90*/  IMAD.U32 R0, RZ, RZ, UR7 ;  /* 0x00000007ff007e24 */ /* 0x002fd8000f8e00ff */
[----:B------:R2:W-:Y:S01]  /*3fa0*/  @P0 ATOMS.AND RZ, [UR6], R0 ;  /* 0x00000000ffff098c */ /* 0x0005e2000a800006 */
[----:B------:R-:W-:Y:S05]  /*3fb0*/  BRA `(.L_x_13) ;  /* 0x0000000000147947 */ /* 0x000fea0003800000 */
.L_x_15:
[----:B------:R-:W-:-:S07]  /*3fc0*/  MOV R2, 0x3fe0 ;  /* 0x00003fe000027802 */ /* 0x000fce0000000f00 */
[----:B------:R-:W-:Y:S05]  /*3fd0*/  CALL.REL.NOINC `($__internal_0_$__cuda_sm10x_tcgen05_guardrail_trap_col_being_dealloced_not_returned_by_alloc) ;  /* 0x00000000002c7944 */ /* 0x000fea0003c00000 */
[----:B------:R-:W-:Y:S05]  /*3fe0*/  BRA `(.L_x_13) ;  /* 0x0000000000087947 */ /* 0x000fea0003800000 */
.L_x_14:
[----:B------:R-:W-:-:S07]  /*3ff0*/  MOV R2, 0x4010 ;  /* 0x0000401000027802 */ /* 0x000fce0000000f00 */
[----:B------:R-:W-:Y:S05]  /*4000*/  CALL.REL.NOINC `($__internal_2_$__cuda_sm10x_tcgen05_guardrail_trap_unallocated_columns_being_dealloced) ;  /* 0x0000000000387944 */ /* 0x000fea0003c00000 */
.L_x_13:
[----:B------:R-:W-:Y:S01]  /*4010*/  NOP ;  /* 0x0000000000007918 */ /* 0x000fe20000000000 */
[----:B--2---:R-:W-:Y:S05]  /*4020*/  EXIT ;  /* 0x000000000000794d */ /* 0x004fea0003800000 */
.L_x_8:
[----:B------:R-:W0:Y:S02]  /*4030*/  SYNCS.PHASECHK.TRANS64.TRYWAIT P6, [UR18], R55 ;  /* 0x00000037ff0075a7 */ /* 0x000e2400080c1112 */
[----:B0-----:R-:W-:Y:S05]  /*4040*/  @!P6 BRA `(.L_x_8) ;  /* 0xfffffffc00f8e947 */ /* 0x001fea000383ffff */
[----:B------:R-:W-:Y:S05]  /*4050*/  BRA `(.L_x_16) ;  /* 0xffffffe8003c7947 */ /* 0x000fea000383ffff */
.L_x_12:
[----:B------:R-:W0:Y:S02]  /*4060*/  SYNCS.PHASECHK.TRANS64.TRYWAIT P0, [UR18], R4 ;  /* 0x00000004ff0075a7 */ /* 0x000e240008001112 */
[----:B0-----:R-:W-:Y:S05]  /*4070*/  @!P0 BRA `(.L_x_12) ;  /* 0xfffffffc00f88947 */ /* 0x001fea000383ffff */
[----:B------:R-:W-:Y:S05]  /*4080*/  BRA `(.L_x_11) ;  /* 0xfffffff000207947 */ /* 0x000fea000383ffff */
        .weak           $__internal_0_$__cuda_sm10x_tcgen05_guardrail_trap_col_being_dealloced_not_returned_by_alloc
        .type           $__internal_0_$__cuda_sm10x_tcgen05_guardrail_trap_col_being_dealloced_not_returned_by_alloc,@function
        .size           $__internal_0_$__cuda_sm10x_tcgen05_guardrail_trap_col_being_dealloced_not_returned_by_alloc,($__internal_1_$__cuda_sm10x_tcgen05_guardrail_trap_phase_invalid_during_alloc - $__internal_0_$__cuda_sm10x_tcgen05_guardrail_trap_col_being_dealloced_not_returned_by_alloc)
$__internal_0_$__cuda_sm10x_tcgen05_guardrail_trap_col_being_dealloced_not_returned_by_alloc:
[----:B------:R-:W-:Y:S05]  /*4090*/  BPT.TRAP 0x1 ;  /* 0x000000040000795c */ /* 0x000fea0000300000 */
[----:B------:R-:W-:-:S04]  /*40a0*/  IMAD.MOV.U32 R3, RZ, RZ, 0x0 ;  /* 0x00000000ff037424 */ /* 0x000fc800078e00ff */
[----:B------:R-:W-:Y:S05]  /*40b0*/  RET.REL.NODEC R2 `(matmul_kernel) ;  /* 0xffffffbc02d07950 */ /* 0x000fea0003c3ffff */
        .weak           $__internal_1_$__cuda_sm10x_tcgen05_guardrail_trap_phase_invalid_during_alloc
        .type           $__internal_1_$__cuda_sm10x_tcgen05_guardrail_trap_phase_invalid_during_alloc,@function
        .size           $__internal_1_$__cuda_sm10x_tcgen05_guardrail_trap_phase_invalid_during_alloc,($__internal_2_$__cuda_sm10x_tcgen05_guardrail_trap_unallocated_columns_being_dealloced - $__internal_1_$__cuda_sm10x_tcgen05_guardrail_trap_phase_invalid_during_alloc)
$__internal_1_$__cuda_sm10x_tcgen05_guardrail_trap_phase_invalid_during_alloc:
[----:B------:R-:W-:Y:S05]  /*40c0*/  BPT.TRAP 0x1 ;  /* 0x000000040000795c */ /* 0x000fea0000300000 */
[----:B------:R-:W-:-:S04]  /*40d0*/  IMAD.MOV.U32 R5, RZ, RZ, 0x0 ;  /* 0x00000000ff057424 */ /* 0x000fc800078e00ff */
[----:B------:R-:W-:Y:S05]  /*40e0*/  RET.REL.NODEC R4 `(matmul_kernel) ;  /* 0xffffffbc04c47950 */ /* 0x000fea0003c3ffff */
        .weak           $__internal_2_$__cuda_sm10x_tcgen05_guardrail_trap_unallocated_columns_being_dealloced
        .type           $__internal_2_$__cuda_sm10x_tcgen05_guardrail_trap_unallocated_columns_being_dealloced,@function
        .size           $__internal_2_$__cuda_sm10x_tcgen05_guardrail_trap_unallocated_columns_being_dealloced,(.L_x_20 - $__internal_2_$__cuda_sm10x_tcgen05_guardrail_trap_unallocated_columns_being_dealloced)
$__internal_2_$__cuda_sm10x_tcgen05_guardrail_trap_unallocated_columns_being_dealloced:
[----:B------:R-:W-:Y:S05]  /*40f0*/  BPT.TRAP 0x1 ;  /* 0x000000040000795c */ /* 0x000fea0000300000 */
[----:B------:R-:W-:-:S04]  /*4100*/  IMAD.MOV.U32 R3, RZ, RZ, 0x0 ;  /* 0x00000000ff037424 */ /* 0x000fc800078e00ff */
[----:B------:R-:W-:Y:S05]  /*4110*/  RET.REL.NODEC R2 `(matmul_kernel) ;  /* 0xffffffbc02b87950 */ /* 0x000fea0003c3ffff */
.L_x_17:
[----:B------:R-:W-:-:S00]  /*4120*/  BRA `(.L_x_17) ;  /* 0xfffffffc00fc7947 */ /* 0x000fc0000383ffff */
[----:B------:R-:W-:-:S00]  /*4130*/  NOP ;  /* 0x0000000000007918 */ /* 0x000fc00000000000 */
        /* <DEDUP_REMOVED lines=12> */
.L_x_20:


//--------------------- .nv.shared.matmul_kernel  --------------------------
	.section	.nv.shared.matmul_kernel,"aw",@nobits
	.sectionflags	@""
	.align	16
	.zero		1024


//--------------------- .nv.shared.reserved.0     --------------------------
	.section	.nv.shared.reserved.0,"aw",@nobits
	.align	8
	.weak		__nv_reservedSMEM_offset_0_alias
	.size		__nv_reservedSMEM_offset_0_alias, 0, 64
	.other		__nv_reservedSMEM_offset_0_alias,@"STO_CUDA_RESERVED_SHARED STV_DEFAULT"
__nv_reservedSMEM_offset_0_alias:
	.zero		0
.nv.shared.reserved.0:
	.zero		64
	.weak		__nv_reservedSMEM_allocation_phase
	.type		__nv_reservedSMEM_allocation_phase,@object
	.size		__nv_reservedSMEM_allocation_phase,(.L_0 - __nv_reservedSMEM_allocation_phase)
__nv_reservedSMEM_allocation_phase:
	.zero		1
.L_0:
	.zero		7
	.weak		__nv_reservedSMEM_devtool_atexit_pc
	.type		__nv_reservedSMEM_devtool_atexit_pc,@object
	.size		__nv_reservedSMEM_devtool_atexit_pc,(__nv_reservedSMEM_allocation_mask - __nv_reservedSMEM_devtool_atexit_pc)
__nv_reservedSMEM_devtool_atexit_pc:
	.zero		8
	.weak		__nv_reservedSMEM_allocation_mask
	.type		__nv_reservedSMEM_allocation_mask,@object
	.size		__nv_reservedSMEM_allocation_mask,(.L_2 - __nv_reservedSMEM_allocation_mask)
__nv_reservedSMEM_allocation_mask:
	.zero		4
.L_2:


//--------------------- .nv.constant0.matmul_kernel --------------------------
	.section	.nv.constant0.matmul_kernel,"a",@progbits
	.sectionflags	@""
	.align	4
.nv.constant0.matmul_kernel:
	.zero		976


//--------------------- SYMBOLS --------------------------

	.type		.nv.reservedSmem.offset0,@object
	.size		.nv.reservedSmem.offset0,0x4
	.type		.nv.reservedSmem.cap,@object
	.size		.nv.reservedSmem.cap,0x4
